//
// Generated by NVIDIA NVVM Compiler
//
// Compiler Build ID: CL-36424714
// Cuda compilation tools, release 13.0, V13.0.88
// Based on NVVM 20.0.0
//

.version 9.0
.target sm_100
.address_size 64

	// .globl	_Z55parallel_iterative_improvement_algorithm_in_parallelismy
.extern .func  (.param .b64 func_retval0) malloc
(
	.param .b64 malloc_param_0
)
;
.extern .func  (.param .b32 func_retval0) vprintf
(
	.param .b64 vprintf_param_0,
	.param .b64 vprintf_param_1
)
;
.extern .func free
(
	.param .b64 free_param_0
)
;
.global .align 4 .b8 precalc_xorwow_matrix[102400];
.global .align 4 .b8 precalc_xorwow_offset_matrix[102400];
.global .align 4 .b8 mrg32k3aM1[2304];
.global .align 4 .b8 mrg32k3aM2[2304];
.global .align 4 .b8 mrg32k3aM1SubSeq[2016];
.global .align 4 .b8 mrg32k3aM2SubSeq[2016];
.global .align 4 .b8 mrg32k3aM1Seq[2304];
.global .align 4 .b8 mrg32k3aM2Seq[2304];
.const .align 8 .b8 __cr_lgamma_table[72];
// _ZZ55parallel_iterative_improvement_algorithm_in_parallelismyE5nodes has been demoted
.global .align 1 .b8 $str$1[62] = {67, 114, 101, 97, 116, 101, 32, 110, 111, 100, 101, 32, 98, 121, 32, 116, 104, 114, 101, 97, 100, 73, 100, 120, 32, 116, 121, 58, 32, 37, 100, 44, 32, 116, 120, 58, 32, 37, 100, 44, 32, 110, 111, 100, 101, 39, 115, 32, 121, 58, 32, 37, 100, 44, 32, 120, 58, 32, 37, 100, 10};
.global .align 1 .b8 $str$2[69] = {114, 101, 100, 105, 114, 101, 99, 116, 32, 110, 101, 120, 116, 32, 112, 111, 105, 110, 116, 101, 114, 32, 111, 102, 32, 110, 111, 100, 101, 32, 40, 121, 58, 32, 37, 100, 44, 32, 120, 58, 32, 37, 100, 41, 32, 116, 111, 32, 110, 111, 100, 101, 32, 40, 121, 58, 32, 37, 100, 44, 32, 120, 58, 32, 37, 100, 41, 10};
.global .align 1 .b8 $str$3[40] = {82, 97, 110, 100, 111, 109, 32, 110, 117, 109, 98, 101, 114, 58, 32, 37, 100, 32, 105, 110, 32, 116, 104, 114, 101, 97, 100, 32, 116, 120, 44, 32, 116, 121, 58, 32, 37, 100, 10};

.visible .entry _Z55parallel_iterative_improvement_algorithm_in_parallelismy(
	.param .u64 _Z55parallel_iterative_improvement_algorithm_in_parallelismy_param_0
)
{
	.local .align 16 .b8 	__local_depot0[16];
	.reg .b64 	%SP;
	.reg .b64 	%SPL;
	.reg .pred 	%p<26>;
	.reg .b32 	%r<447>;
	.reg .b32 	%f<6>;
	.reg .b64 	%rd<38>;
	// demoted variable
	.shared .align 8 .b8 _ZZ55parallel_iterative_improvement_algorithm_in_parallelismyE5nodes[968];
	mov.u64 	%SPL, __local_depot0;
	cvta.local.u64 	%SP, %SPL;
	ld.param.u64 	%rd10, [_Z55parallel_iterative_improvement_algorithm_in_parallelismy_param_0];
	add.u64 	%rd11, %SP, 0;
	add.u64 	%rd1, %SPL, 0;
	mov.u32 	%r1, %tid.y;
	mov.u32 	%r2, %tid.x;
	{ // callseq 0, 0
	.param .b64 param0;
	st.param.b64 	[param0], 24;
	.param .b64 retval0;
	call.uni (retval0), 
	malloc, 
	(
	param0
	);
	ld.param.b64 	%rd12, [retval0];
	} // callseq 0
	{ // callseq 1, 0
	.param .b64 param0;
	st.param.b64 	[param0], 48;
	.param .b64 retval0;
	call.uni (retval0), 
	malloc, 
	(
	param0
	);
	ld.param.b64 	%rd13, [retval0];
	} // callseq 1
	st.u64 	[%rd12+16], %rd13;
	st.v2.u32 	[%rd12], {%r1, %r2};
	mov.b64 	%rd14, 0;
	st.u64 	[%rd12+8], %rd14;
	mad.lo.s32 	%r3, %r1, 11, %r2;
	cvt.u32.u64 	%r187, %rd10;
	xor.b32  	%r188, %r187, -1429050551;
	mul.lo.s32 	%r189, %r188, 1099087573;
	{ .reg .b32 tmp; mov.b64 {tmp, %r190}, %rd10; }
	xor.b32  	%r191, %r190, -136515619;
	mul.lo.s32 	%r192, %r191, -1703105765;
	add.s32 	%r193, %r189, %r192;
	add.s32 	%r194, %r193, 6615241;
	add.s32 	%r195, %r189, 123456789;
	st.v2.u32 	[%rd13], {%r194, %r195};
	xor.b32  	%r196, %r189, 362436069;
	add.s32 	%r197, %r192, 521288629;
	st.v2.u32 	[%rd13+8], {%r196, %r197};
	xor.b32  	%r198, %r192, 88675123;
	add.s32 	%r199, %r189, 5783321;
	st.v2.u32 	[%rd13+16], {%r198, %r199};
	setp.eq.s32 	%p1, %r3, 0;
	@%p1 bra 	$L__BB0_42;
	cvt.u64.u32 	%rd37, %r3;
	mov.b32 	%r353, 0;
$L__BB0_2:
	and.b64  	%rd6, %rd37, 3;
	setp.eq.s64 	%p2, %rd6, 0;
	@%p2 bra 	$L__BB0_41;
	mul.wide.u32 	%rd15, %r353, 3200;
	mov.u64 	%rd16, precalc_xorwow_matrix;
	add.s64 	%rd7, %rd16, %rd15;
	cvt.u32.u64 	%r5, %rd6;
	mov.b32 	%r354, 0;
$L__BB0_4:
	mov.b32 	%r367, 0;
	mov.u32 	%r368, %r367;
	mov.u32 	%r369, %r367;
	mov.u32 	%r370, %r367;
	mov.u32 	%r371, %r367;
	mov.u32 	%r360, %r367;
$L__BB0_5:
	mul.wide.u32 	%rd17, %r360, 4;
	add.s64 	%rd18, %rd13, %rd17;
	ld.u32 	%r13, [%rd18+4];
	shl.b32 	%r14, %r360, 5;
	mov.b32 	%r366, 0;
$L__BB0_6:
	.pragma "nounroll";
	shr.u32 	%r204, %r13, %r366;
	and.b32  	%r205, %r204, 1;
	setp.eq.b32 	%p3, %r205, 1;
	not.pred 	%p4, %p3;
	add.s32 	%r206, %r14, %r366;
	mul.lo.s32 	%r207, %r206, 5;
	mul.wide.u32 	%rd19, %r207, 4;
	add.s64 	%rd8, %rd7, %rd19;
	@%p4 bra 	$L__BB0_8;
	ld.global.u32 	%r208, [%rd8];
	xor.b32  	%r371, %r371, %r208;
	ld.global.u32 	%r209, [%rd8+4];
	xor.b32  	%r370, %r370, %r209;
	ld.global.u32 	%r210, [%rd8+8];
	xor.b32  	%r369, %r369, %r210;
	ld.global.u32 	%r211, [%rd8+12];
	xor.b32  	%r368, %r368, %r211;
	ld.global.u32 	%r212, [%rd8+16];
	xor.b32  	%r367, %r367, %r212;
$L__BB0_8:
	and.b32  	%r214, %r204, 2;
	setp.eq.s32 	%p5, %r214, 0;
	@%p5 bra 	$L__BB0_10;
	ld.global.u32 	%r215, [%rd8+20];
	xor.b32  	%r371, %r371, %r215;
	ld.global.u32 	%r216, [%rd8+24];
	xor.b32  	%r370, %r370, %r216;
	ld.global.u32 	%r217, [%rd8+28];
	xor.b32  	%r369, %r369, %r217;
	ld.global.u32 	%r218, [%rd8+32];
	xor.b32  	%r368, %r368, %r218;
	ld.global.u32 	%r219, [%rd8+36];
	xor.b32  	%r367, %r367, %r219;
$L__BB0_10:
	and.b32  	%r221, %r204, 4;
	setp.eq.s32 	%p6, %r221, 0;
	@%p6 bra 	$L__BB0_12;
	ld.global.u32 	%r222, [%rd8+40];
	xor.b32  	%r371, %r371, %r222;
	ld.global.u32 	%r223, [%rd8+44];
	xor.b32  	%r370, %r370, %r223;
	ld.global.u32 	%r224, [%rd8+48];
	xor.b32  	%r369, %r369, %r224;
	ld.global.u32 	%r225, [%rd8+52];
	xor.b32  	%r368, %r368, %r225;
	ld.global.u32 	%r226, [%rd8+56];
	xor.b32  	%r367, %r367, %r226;
$L__BB0_12:
	and.b32  	%r228, %r204, 8;
	setp.eq.s32 	%p7, %r228, 0;
	@%p7 bra 	$L__BB0_14;
	ld.global.u32 	%r229, [%rd8+60];
	xor.b32  	%r371, %r371, %r229;
	ld.global.u32 	%r230, [%rd8+64];
	xor.b32  	%r370, %r370, %r230;
	ld.global.u32 	%r231, [%rd8+68];
	xor.b32  	%r369, %r369, %r231;
	ld.global.u32 	%r232, [%rd8+72];
	xor.b32  	%r368, %r368, %r232;
	ld.global.u32 	%r233, [%rd8+76];
	xor.b32  	%r367, %r367, %r233;
$L__BB0_14:
	and.b32  	%r235, %r204, 16;
	setp.eq.s32 	%p8, %r235, 0;
	@%p8 bra 	$L__BB0_16;
	ld.global.u32 	%r236, [%rd8+80];
	xor.b32  	%r371, %r371, %r236;
	ld.global.u32 	%r237, [%rd8+84];
	xor.b32  	%r370, %r370, %r237;
	ld.global.u32 	%r238, [%rd8+88];
	xor.b32  	%r369, %r369, %r238;
	ld.global.u32 	%r239, [%rd8+92];
	xor.b32  	%r368, %r368, %r239;
	ld.global.u32 	%r240, [%rd8+96];
	xor.b32  	%r367, %r367, %r240;
$L__BB0_16:
	and.b32  	%r242, %r204, 32;
	setp.eq.s32 	%p9, %r242, 0;
	@%p9 bra 	$L__BB0_18;
	ld.global.u32 	%r243, [%rd8+100];
	xor.b32  	%r371, %r371, %r243;
	ld.global.u32 	%r244, [%rd8+104];
	xor.b32  	%r370, %r370, %r244;
	ld.global.u32 	%r245, [%rd8+108];
	xor.b32  	%r369, %r369, %r245;
	ld.global.u32 	%r246, [%rd8+112];
	xor.b32  	%r368, %r368, %r246;
	ld.global.u32 	%r247, [%rd8+116];
	xor.b32  	%r367, %r367, %r247;
$L__BB0_18:
	and.b32  	%r249, %r204, 64;
	setp.eq.s32 	%p10, %r249, 0;
	@%p10 bra 	$L__BB0_20;
	ld.global.u32 	%r250, [%rd8+120];
	xor.b32  	%r371, %r371, %r250;
	ld.global.u32 	%r251, [%rd8+124];
	xor.b32  	%r370, %r370, %r251;
	ld.global.u32 	%r252, [%rd8+128];
	xor.b32  	%r369, %r369, %r252;
	ld.global.u32 	%r253, [%rd8+132];
	xor.b32  	%r368, %r368, %r253;
	ld.global.u32 	%r254, [%rd8+136];
	xor.b32  	%r367, %r367, %r254;
$L__BB0_20:
	and.b32  	%r256, %r204, 128;
	setp.eq.s32 	%p11, %r256, 0;
	@%p11 bra 	$L__BB0_22;
	ld.global.u32 	%r257, [%rd8+140];
	xor.b32  	%r371, %r371, %r257;
	ld.global.u32 	%r258, [%rd8+144];
	xor.b32  	%r370, %r370, %r258;
	ld.global.u32 	%r259, [%rd8+148];
	xor.b32  	%r369, %r369, %r259;
	ld.global.u32 	%r260, [%rd8+152];
	xor.b32  	%r368, %r368, %r260;
	ld.global.u32 	%r261, [%rd8+156];
	xor.b32  	%r367, %r367, %r261;
$L__BB0_22:
	and.b32  	%r263, %r204, 256;
	setp.eq.s32 	%p12, %r263, 0;
	@%p12 bra 	$L__BB0_24;
	ld.global.u32 	%r264, [%rd8+160];
	xor.b32  	%r371, %r371, %r264;
	ld.global.u32 	%r265, [%rd8+164];
	xor.b32  	%r370, %r370, %r265;
	ld.global.u32 	%r266, [%rd8+168];
	xor.b32  	%r369, %r369, %r266;
	ld.global.u32 	%r267, [%rd8+172];
	xor.b32  	%r368, %r368, %r267;
	ld.global.u32 	%r268, [%rd8+176];
	xor.b32  	%r367, %r367, %r268;
$L__BB0_24:
	and.b32  	%r270, %r204, 512;
	setp.eq.s32 	%p13, %r270, 0;
	@%p13 bra 	$L__BB0_26;
	ld.global.u32 	%r271, [%rd8+180];
	xor.b32  	%r371, %r371, %r271;
	ld.global.u32 	%r272, [%rd8+184];
	xor.b32  	%r370, %r370, %r272;
	ld.global.u32 	%r273, [%rd8+188];
	xor.b32  	%r369, %r369, %r273;
	ld.global.u32 	%r274, [%rd8+192];
	xor.b32  	%r368, %r368, %r274;
	ld.global.u32 	%r275, [%rd8+196];
	xor.b32  	%r367, %r367, %r275;
$L__BB0_26:
	and.b32  	%r277, %r204, 1024;
	setp.eq.s32 	%p14, %r277, 0;
	@%p14 bra 	$L__BB0_28;
	ld.global.u32 	%r278, [%rd8+200];
	xor.b32  	%r371, %r371, %r278;
	ld.global.u32 	%r279, [%rd8+204];
	xor.b32  	%r370, %r370, %r279;
	ld.global.u32 	%r280, [%rd8+208];
	xor.b32  	%r369, %r369, %r280;
	ld.global.u32 	%r281, [%rd8+212];
	xor.b32  	%r368, %r368, %r281;
	ld.global.u32 	%r282, [%rd8+216];
	xor.b32  	%r367, %r367, %r282;
$L__BB0_28:
	and.b32  	%r284, %r204, 2048;
	setp.eq.s32 	%p15, %r284, 0;
	@%p15 bra 	$L__BB0_30;
	ld.global.u32 	%r285, [%rd8+220];
	xor.b32  	%r371, %r371, %r285;
	ld.global.u32 	%r286, [%rd8+224];
	xor.b32  	%r370, %r370, %r286;
	ld.global.u32 	%r287, [%rd8+228];
	xor.b32  	%r369, %r369, %r287;
	ld.global.u32 	%r288, [%rd8+232];
	xor.b32  	%r368, %r368, %r288;
	ld.global.u32 	%r289, [%rd8+236];
	xor.b32  	%r367, %r367, %r289;
$L__BB0_30:
	and.b32  	%r291, %r204, 4096;
	setp.eq.s32 	%p16, %r291, 0;
	@%p16 bra 	$L__BB0_32;
	ld.global.u32 	%r292, [%rd8+240];
	xor.b32  	%r371, %r371, %r292;
	ld.global.u32 	%r293, [%rd8+244];
	xor.b32  	%r370, %r370, %r293;
	ld.global.u32 	%r294, [%rd8+248];
	xor.b32  	%r369, %r369, %r294;
	ld.global.u32 	%r295, [%rd8+252];
	xor.b32  	%r368, %r368, %r295;
	ld.global.u32 	%r296, [%rd8+256];
	xor.b32  	%r367, %r367, %r296;
$L__BB0_32:
	and.b32  	%r298, %r204, 8192;
	setp.eq.s32 	%p17, %r298, 0;
	@%p17 bra 	$L__BB0_34;
	ld.global.u32 	%r299, [%rd8+260];
	xor.b32  	%r371, %r371, %r299;
	ld.global.u32 	%r300, [%rd8+264];
	xor.b32  	%r370, %r370, %r300;
	ld.global.u32 	%r301, [%rd8+268];
	xor.b32  	%r369, %r369, %r301;
	ld.global.u32 	%r302, [%rd8+272];
	xor.b32  	%r368, %r368, %r302;
	ld.global.u32 	%r303, [%rd8+276];
	xor.b32  	%r367, %r367, %r303;
$L__BB0_34:
	and.b32  	%r305, %r204, 16384;
	setp.eq.s32 	%p18, %r305, 0;
	@%p18 bra 	$L__BB0_36;
	ld.global.u32 	%r306, [%rd8+280];
	xor.b32  	%r371, %r371, %r306;
	ld.global.u32 	%r307, [%rd8+284];
	xor.b32  	%r370, %r370, %r307;
	ld.global.u32 	%r308, [%rd8+288];
	xor.b32  	%r369, %r369, %r308;
	ld.global.u32 	%r309, [%rd8+292];
	xor.b32  	%r368, %r368, %r309;
	ld.global.u32 	%r310, [%rd8+296];
	xor.b32  	%r367, %r367, %r310;
$L__BB0_36:
	and.b32  	%r312, %r204, 32768;
	setp.eq.s32 	%p19, %r312, 0;
	@%p19 bra 	$L__BB0_38;
	ld.global.u32 	%r313, [%rd8+300];
	xor.b32  	%r371, %r371, %r313;
	ld.global.u32 	%r314, [%rd8+304];
	xor.b32  	%r370, %r370, %r314;
	ld.global.u32 	%r315, [%rd8+308];
	xor.b32  	%r369, %r369, %r315;
	ld.global.u32 	%r316, [%rd8+312];
	xor.b32  	%r368, %r368, %r316;
	ld.global.u32 	%r317, [%rd8+316];
	xor.b32  	%r367, %r367, %r317;
$L__BB0_38:
	add.s32 	%r366, %r366, 16;
	setp.ne.s32 	%p20, %r366, 32;
	@%p20 bra 	$L__BB0_6;
	mad.lo.s32 	%r318, %r360, -31, %r14;
	add.s32 	%r360, %r318, 1;
	setp.ne.s32 	%p21, %r360, 5;
	@%p21 bra 	$L__BB0_5;
	st.u32 	[%rd13+4], %r371;
	st.u32 	[%rd13+8], %r370;
	st.u32 	[%rd13+12], %r369;
	st.u32 	[%rd13+16], %r368;
	st.u32 	[%rd13+20], %r367;
	add.s32 	%r354, %r354, 1;
	setp.lt.u32 	%p22, %r354, %r5;
	@%p22 bra 	$L__BB0_4;
$L__BB0_41:
	shr.u64 	%rd9, %rd37, 2;
	add.s32 	%r353, %r353, 1;
	setp.gt.u64 	%p23, %rd37, 3;
	mov.u64 	%rd37, %rd9;
	@%p23 bra 	$L__BB0_2;
$L__BB0_42:
	mov.b32 	%r319, 0;
	st.v2.u32 	[%rd13+24], {%r319, %r319};
	st.u32 	[%rd13+32], %r319;
	mov.b64 	%rd20, 0;
	st.u64 	[%rd13+40], %rd20;
	mov.u32 	%r320, _ZZ55parallel_iterative_improvement_algorithm_in_parallelismyE5nodes;
	mad.lo.s32 	%r185, %r1, 88, %r320;
	shl.b32 	%r321, %r2, 3;
	add.s32 	%r186, %r185, %r321;
	st.shared.u64 	[%r186], %rd12;
	ld.v2.u32 	{%r322, %r323}, [%rd12];
	st.local.v4.u32 	[%rd1], {%r1, %r2, %r322, %r323};
	mov.u64 	%rd21, $str$1;
	cvta.global.u64 	%rd22, %rd21;
	{ // callseq 2, 0
	.param .b64 param0;
	st.param.b64 	[param0], %rd22;
	.param .b64 param1;
	st.param.b64 	[param1], %rd11;
	.param .b32 retval0;
	call.uni (retval0), 
	vprintf, 
	(
	param0, 
	param1
	);
	ld.param.b32 	%r324, [retval0];
	} // callseq 2
	bar.sync 	0;
	setp.gt.u32 	%p24, %r1, 9;
	@%p24 bra 	$L__BB0_44;
	ld.shared.u64 	%rd24, [%r186+88];
	ld.shared.u64 	%rd25, [%r186];
	st.u64 	[%rd25+8], %rd24;
	ld.shared.u64 	%rd26, [%r186];
	ld.v2.u32 	{%r326, %r327}, [%rd26];
	ld.u64 	%rd27, [%rd26+8];
	ld.v2.u32 	{%r328, %r329}, [%rd27];
	st.local.v4.u32 	[%rd1], {%r326, %r327, %r328, %r329};
	mov.u64 	%rd28, $str$2;
	cvta.global.u64 	%rd29, %rd28;
	{ // callseq 3, 0
	.param .b64 param0;
	st.param.b64 	[param0], %rd29;
	.param .b64 param1;
	st.param.b64 	[param1], %rd11;
	.param .b32 retval0;
	call.uni (retval0), 
	vprintf, 
	(
	param0, 
	param1
	);
	ld.param.b32 	%r330, [retval0];
	} // callseq 3
$L__BB0_44:
	bar.sync 	0;
	setp.ne.s32 	%p25, %r2, %r1;
	@%p25 bra 	$L__BB0_46;
	cvt.rn.f32.u32 	%f1, %r1;
	shl.b32 	%r332, %r1, 3;
	add.s32 	%r333, %r185, %r332;
	ld.shared.u64 	%rd31, [%r333];
	ld.u64 	%rd32, [%rd31+16];
	ld.v2.u32 	{%r334, %r335}, [%rd32];
	shr.u32 	%r336, %r335, 2;
	xor.b32  	%r337, %r336, %r335;
	ld.v2.u32 	{%r338, %r339}, [%rd32+8];
	ld.v2.u32 	{%r340, %r341}, [%rd32+16];
	st.v2.u32 	[%rd32+8], {%r339, %r340};
	shl.b32 	%r342, %r341, 4;
	shl.b32 	%r343, %r337, 1;
	xor.b32  	%r344, %r343, %r342;
	xor.b32  	%r345, %r344, %r337;
	xor.b32  	%r346, %r345, %r341;
	st.v2.u32 	[%rd32+16], {%r341, %r346};
	add.s32 	%r347, %r334, 362437;
	st.v2.u32 	[%rd32], {%r347, %r338};
	add.s32 	%r348, %r346, %r347;
	cvt.rn.f32.u32 	%f2, %r348;
	fma.rn.f32 	%f3, %f2, 0f2F800000, 0f2F000000;
	sub.s32 	%r349, 11, %r1;
	cvt.rn.f32.s32 	%f4, %r349;
	fma.rn.f32 	%f5, %f3, %f4, %f1;
	cvt.rzi.s32.f32 	%r350, %f5;
	st.local.v2.u32 	[%rd1], {%r350, %r1};
	mov.u64 	%rd33, $str$3;
	cvta.global.u64 	%rd34, %rd33;
	{ // callseq 4, 0
	.param .b64 param0;
	st.param.b64 	[param0], %rd34;
	.param .b64 param1;
	st.param.b64 	[param1], %rd11;
	.param .b32 retval0;
	call.uni (retval0), 
	vprintf, 
	(
	param0, 
	param1
	);
	ld.param.b32 	%r351, [retval0];
	} // callseq 4
$L__BB0_46:
	ld.shared.u64 	%rd36, [%r186];
	{ // callseq 5, 0
	.param .b64 param0;
	st.param.b64 	[param0], %rd36;
	call.uni 
	free, 
	(
	param0
	);
	} // callseq 5
	ret;

}


// ===== COMPILED SASS (sm_100) =====

	.target	sm_100

	.elftype	@"ET_EXEC"


//--------------------- .note.nv.tkinfo           --------------------------
	.section	.note.nv.tkinfo,"",@"SHT_NOTE"
	.sectionflags	@"SHF_NOTE_NV_TKINFO"
	.tkinfo
        /*0018*/ 	.word	0x00000002
        /*0030*/ 	.string	""
        /*0030*/ 	.string	"ptxas"
        /*0030*/ 	.string	"Cuda compilation tools, release 13.0, V13.0.88"
        /*0030*/ 	.string	"Build cuda_13.0.r13.0/compiler.36424714_0"
        /*0030*/ 	.string	"-arch sm_100 -m 64 "



//--------------------- .note.nv.cuinfo           --------------------------
	.section	.note.nv.cuinfo,"",@"SHT_NOTE"
	.sectionflags	@"SHF_NOTE_NV_CUINFO"
        /*0018*/ 	.short	0x0002
        /*001a*/ 	.short	0x0064
        /*001c*/ 	.short	0x0082
	.zero		2


//--------------------- .nv.info                  --------------------------
	.section	.nv.info,"",@"SHT_CUDA_INFO"
	.align	4


	//----- nvinfo : EIATTR_REGCOUNT
	.align		4
        /*0000*/ 	.byte	0x04, 0x2f
        /*0002*/ 	.short	(.L_13 - .L_12)
	.align		4
.L_12:
        /*0004*/ 	.word	index@(_Z55parallel_iterative_improvement_algorithm_in_parallelismy)
        /*0008*/ 	.word	0x00000027


	//----- nvinfo : EIATTR_FRAME_SIZE
	.align		4
.L_13:
        /*000c*/ 	.byte	0x04, 0x11
        /*000e*/ 	.short	(.L_15 - .L_14)
	.align		4
.L_14:
        /*0010*/ 	.word	index@(_Z55parallel_iterative_improvement_algorithm_in_parallelismy)
        /*0014*/ 	.word	0x00000010


	//----- nvinfo : EIATTR_MIN_STACK_SIZE
	.align		4
.L_15:
        /*0018*/ 	.byte	0x04, 0x12
        /*001a*/ 	.short	(.L_17 - .L_16)
	.align		4
.L_16:
        /*001c*/ 	.word	index@(_Z55parallel_iterative_improvement_algorithm_in_parallelismy)
        /*0020*/ 	.word	0x00000010
.L_17:


//--------------------- .nv.compat                --------------------------
	.section	.nv.compat,"",@"SHT_CUDA_COMPAT_INFO"
	.align	4
        /*0000*/ 	.byte	0x02, 0x09, 0x00, 0x00, 0x02, 0x02, 0x01, 0x00, 0x02, 0x05, 0x05, 0x00, 0x03, 0x07, 0x01, 0x01
        /*0010*/ 	.byte	0x02, 0x03, 0x00, 0x00, 0x02, 0x06, 0x01, 0x00, 0x04, 0x0b, 0x08, 0x00, 0x09, 0x00, 0x00, 0x00
        /*0020*/ 	.byte	0x00, 0x00, 0x00, 0x00


//--------------------- .nv.info._Z55parallel_iterative_improvement_algorithm_in_parallelismy --------------------------
	.section	.nv.info._Z55parallel_iterative_improvement_algorithm_in_parallelismy,"",@"SHT_CUDA_INFO"
	.sectionflags	@""
	.align	4


	//----- nvinfo : EIATTR_CUDA_API_VERSION
	.align		4
        /*0000*/ 	.byte	0x04, 0x37
        /*0002*/ 	.short	(.L_19 - .L_18)
.L_18:
        /*0004*/ 	.word	0x00000082


	//----- nvinfo : EIATTR_KPARAM_INFO
	.align		4
.L_19:
        /*0008*/ 	.byte	0x04, 0x17
        /*000a*/ 	.short	(.L_21 - .L_20)
.L_20:
        /*000c*/ 	.word	0x00000000
        /*0010*/ 	.short	0x0000
        /*0012*/ 	.short	0x0000
        /*0014*/ 	.byte	0x00, 0xf0, 0x21, 0x00


	//----- nvinfo : EIATTR_SPARSE_MMA_MASK
	.align		4
.L_21:
        /*0018*/ 	.byte	0x03, 0x50
        /*001a*/ 	.short	0x0000


	//----- nvinfo : EIATTR_MAXREG_COUNT
	.align		4
        /*001c*/ 	.byte	0x03, 0x1b
        /*001e*/ 	.short	0x00ff


	//----- nvinfo : EIATTR_NUM_BARRIERS
	.align		4
        /*0020*/ 	.byte	0x02, 0x4c
        /*0022*/ 	.byte	0x01
	.zero		1


	//----- nvinfo : EIATTR_EXTERNS
	.align		4
        /*0024*/ 	.byte	0x04, 0x0f
        /*0026*/ 	.short	(.L_23 - .L_22)


	//   ....[0]....
	.align		4
.L_22:
        /*0028*/ 	.word	index@(malloc)


	//   ....[1]....
	.align		4
        /*002c*/ 	.word	index@(vprintf)


	//   ....[2]....
	.align		4
        /*0030*/ 	.word	index@(free)


	//----- nvinfo : EIATTR_MERCURY_ISA_VERSION
	.align		4
.L_23:
        /*0034*/ 	.byte	0x03, 0x5f
        /*0036*/ 	.short	0x0101


	//----- nvinfo : EIATTR_VRC_CTA_INIT_COUNT
	.align		4
        /*0038*/ 	.byte	0x02, 0x4a
	.zero		1
	.zero		1


	//----- nvinfo : EIATTR_SYSCALL_OFFSETS
	.align		4
        /*003c*/ 	.byte	0x04, 0x46
        /*003e*/ 	.short	(.L_25 - .L_24)


	//   ....[0]....
.L_24:
        /*0040*/ 	.word	0x000000b0


	//   ....[1]....
        /*0044*/ 	.word	0x00000150


	//   ....[2]....
        /*0048*/ 	.word	0x00001ca0


	//   ....[3]....
        /*004c*/ 	.word	0x00001e20


	//   ....[4]....
        /*0050*/ 	.word	0x00002150


	//   ....[5]....
        /*0054*/ 	.word	0x000021b0


	//----- nvinfo : EIATTR_EXIT_INSTR_OFFSETS
	.align		4
.L_25:
        /*0058*/ 	.byte	0x04, 0x1c
        /*005a*/ 	.short	(.L_27 - .L_26)


	//   ....[0]....
.L_26:
        /*005c*/ 	.word	0x000021c0


	//----- nvinfo : EIATTR_CRS_STACK_SIZE
	.align		4
.L_27:
        /*0060*/ 	.byte	0x04, 0x1e
        /*0062*/ 	.short	(.L_29 - .L_28)
.L_28:
        /*0064*/ 	.word	0x00000000


	//----- nvinfo : EIATTR_CBANK_PARAM_SIZE
	.align		4
.L_29:
        /*0068*/ 	.byte	0x03, 0x19
        /*006a*/ 	.short	0x0008


	//----- nvinfo : EIATTR_PARAM_CBANK
	.align		4
        /*006c*/ 	.byte	0x04, 0x0a
        /*006e*/ 	.short	(.L_31 - .L_30)
	.align		4
.L_30:
        /*0070*/ 	.word	index@(.nv.constant0._Z55parallel_iterative_improvement_algorithm_in_parallelismy)
        /*0074*/ 	.short	0x0380
        /*0076*/ 	.short	0x0008


	//----- nvinfo : EIATTR_SW_WAR
	.align		4
.L_31:
        /*0078*/ 	.byte	0x04, 0x36
        /*007a*/ 	.short	(.L_33 - .L_32)
.L_32:
        /*007c*/ 	.word	0x00000008
.L_33:


//--------------------- .nv.callgraph             --------------------------
	.section	.nv.callgraph,"",@"SHT_CUDA_CALLGRAPH"
	.align	4
	.sectionentsize	8
	.align		4
        /*0000*/ 	.word	0x00000000
	.align		4
        /*0004*/ 	.word	0xffffffff
	.align		4
        /*0008*/ 	.word	index@(_Z55parallel_iterative_improvement_algorithm_in_parallelismy)
	.align		4
        /*000c*/ 	.word	index@(free)
	.align		4
        /*0010*/ 	.word	index@(_Z55parallel_iterative_improvement_algorithm_in_parallelismy)
	.align		4
        /*0014*/ 	.word	index@(vprintf)
	.align		4
        /*0018*/ 	.word	index@(_Z55parallel_iterative_improvement_algorithm_in_parallelismy)
	.align		4
        /*001c*/ 	.word	index@(malloc)
	.align		4
        /*0020*/ 	.word	0x00000000
	.align		4
        /*0024*/ 	.word	0xfffffffe
	.align		4
        /*0028*/ 	.word	0x00000000
	.align		4
        /*002c*/ 	.word	0xfffffffd
	.align		4
        /*0030*/ 	.word	0x00000000
	.align		4
        /*0034*/ 	.word	0xfffffffc


//--------------------- .nv.constant4             --------------------------
	.section	.nv.constant4,"a",@progbits
	.align	8
	.align		8
.nv.constant4:
        /*0000*/ 	.dword	malloc
	.align		8
        /*0008*/ 	.dword	vprintf
	.align		8
        /*0010*/ 	.dword	free
	.align		8
        /*0018*/ 	.dword	precalc_xorwow_matrix
	.align		8
        /*0020*/ 	.dword	precalc_xorwow_offset_matrix
	.align		8
        /*0028*/ 	.dword	mrg32k3aM1
	.align		8
        /*0030*/ 	.dword	mrg32k3aM2
	.align		8
        /*0038*/ 	.dword	mrg32k3aM1SubSeq
	.align		8
        /*0040*/ 	.dword	mrg32k3aM2SubSeq
	.align		8
        /*0048*/ 	.dword	mrg32k3aM1Seq
	.align		8
        /*0050*/ 	.dword	mrg32k3aM2Seq
	.align		8
        /*0058*/ 	.dword	$str$1
	.align		8
        /*0060*/ 	.dword	$str$2
	.align		8
        /*0068*/ 	.dword	$str$3


//--------------------- .nv.constant3             --------------------------
	.section	.nv.constant3,"a",@progbits
	.align	8
.nv.constant3:
	.type		__cr_lgamma_table,@object
	.size		__cr_lgamma_table,(.L_8 - __cr_lgamma_table)
__cr_lgamma_table:
        /*0000*/ 	.byte	0x00, 0x00, 0x00, 0x00, 0x00, 0x00, 0x00, 0x00, 0x00, 0x00, 0x00, 0x00, 0x00, 0x00, 0x00, 0x00
        /*0010*/ 	.byte	0xef, 0x39, 0xfa, 0xfe, 0x42, 0x2e, 0xe6, 0x3f, 0x02, 0x20, 0x2a, 0xfa, 0x0b, 0xab, 0xfc, 0x3f
        /*0020*/ 	.byte	0xf9, 0x2c, 0x92, 0x7c, 0xa7, 0x6c, 0x09, 0x40, 0xc9, 0x79, 0x44, 0x3c, 0x64, 0x26, 0x13, 0x40
        /*0030*/ 	.byte	0xca, 0x01, 0xcf, 0x3a, 0x27, 0x51, 0x1a, 0x40, 0x30, 0xcc, 0x2d, 0xf3, 0xe1, 0x0c, 0x21, 0x40
        /*0040*/ 	.byte	0x0d, 0xb7, 0xfc, 0x82, 0x8e, 0x35, 0x25, 0x40
.L_8:


//--------------------- .text._Z55parallel_iterative_improvement_algorithm_in_parallelismy --------------------------
	.section	.text._Z55parallel_iterative_improvement_algorithm_in_parallelismy,"ax",@progbits
	.align	128
        .global         _Z55parallel_iterative_improvement_algorithm_in_parallelismy
        .type           _Z55parallel_iterative_improvement_algorithm_in_parallelismy,@function
        .size           _Z55parallel_iterative_improvement_algorithm_in_parallelismy,(.L_x_18 - _Z55parallel_iterative_improvement_algorithm_in_parallelismy)
        .other          _Z55parallel_iterative_improvement_algorithm_in_parallelismy,@"STO_CUDA_ENTRY STV_DEFAULT"
_Z55parallel_iterative_improvement_algorithm_in_parallelismy:
.text._Z55parallel_iterative_improvement_algorithm_in_parallelismy:
[----:B------:R-:W0:Y:S01]  /*0000*/  LDC R1, c[0x0][0x37c] ;  /* 0x0000df00ff017b82 */ /* 0x000e220000000800 */
[----:B------:R-:W-:Y:S01]  /*0010*/  MOV R18, 0x0 ;  /* 0x0000000000127802 */ /* 0x000fe20000000f00 */
[----:B------:R-:W1:Y:S01]  /*0020*/  LDCU UR4, c[0x0][0x2f8] ;  /* 0x00005f00ff0477ac */ /* 0x000e620008000800 */
[----:B0-----:R-:W-:-:S05]  /*0030*/  VIADD R1, R1, 0xfffffff0 ;  /* 0xfffffff001017836 */ /* 0x001fca0000000000 */
[----:B------:R0:W2:Y:S01]  /*0040*/  LDC.64 R6, c[0x4][R18] ;  /* 0x0100000012067b82 */ /* 0x0000a20000000a00 */
[----:B------:R-:W3:Y:S01]  /*0050*/  LDCU UR5, c[0x0][0x2fc] ;  /* 0x00005f80ff0577ac */ /* 0x000ee20008000800 */
[----:B------:R-:W-:Y:S02]  /*0060*/  IMAD.MOV.U32 R4, RZ, RZ, 0x18 ;  /* 0x00000018ff047424 */ /* 0x000fe400078e00ff */
[----:B------:R-:W-:Y:S01]  /*0070*/  IMAD.MOV.U32 R5, RZ, RZ, RZ ;  /* 0x000000ffff057224 */ /* 0x000fe200078e00ff */
[----:B-1----:R-:W-:-:S05]  /*0080*/  IADD3 R2, P0, PT, R1, UR4, RZ ;  /* 0x0000000401027c10 */ /* 0x002fca000ff1e0ff */
[----:B0--3--:R-:W-:-:S08]  /*0090*/  IMAD.X R22, RZ, RZ, UR5, P0 ;  /* 0x00000005ff167e24 */ /* 0x009fd000080e06ff */
[----:B------:R-:W-:-:S07]  /*00a0*/  LEPC R20, `(.L_x_0) ;  /* 0x000000001014794e */ /* 0x000fce0000000000 */
[----:B--2---:R-:W-:Y:S05]  /*00b0*/  CALL.ABS.NOINC R6 ;  /* 0x0000000006007343 */ /* 0x004fea0003c00000 */
.L_x_0:
[----:B------:R-:W0:Y:S01]  /*00c0*/  S2R R24, SR_TID.Y ;  /* 0x0000000000187919 */ /* 0x000e220000002200 */
[----:B------:R-:W1:Y:S01]  /*00d0*/  LDC.64 R16, c[0x0][0x358] ;  /* 0x0000d600ff107b82 */ /* 0x000e620000000a00 */
[----:B------:R-:W-:Y:S01]  /*00e0*/  IMAD.MOV.U32 R19, RZ, RZ, R5 ;  /* 0x000000ffff137224 */ /* 0x000fe200078e0005 */
[----:B------:R-:W2:Y:S01]  /*00f0*/  S2R R25, SR_TID.X ;  /* 0x0000000000197919 */ /* 0x000ea20000002100 */
[----:B------:R-:W-:-:S05]  /*0100*/  IMAD.MOV.U32 R5, RZ, RZ, RZ ;  /* 0x000000ffff057224 */ /* 0x000fca00078e00ff */
[----:B------:R3:W4:Y:S02]  /*0110*/  LDC.64 R6, c[0x4][R18] ;  /* 0x0100000012067b82 */ /* 0x0007240000000a00 */
[----:B---3--:R-:W-:Y:S02]  /*0120*/  IMAD.MOV.U32 R18, RZ, RZ, R4 ;  /* 0x000000ffff127224 */ /* 0x008fe400078e0004 */
[----:B------:R-:W-:-:S07]  /*0130*/  IMAD.MOV.U32 R4, RZ, RZ, 0x30 ;  /* 0x00000030ff047424 */ /* 0x000fce00078e00ff */
[----:B------:R-:W-:-:S07]  /*0140*/  LEPC R20, `(.L_x_1) ;  /* 0x000000001014794e */ /* 0x000fce0000000000 */
[----:B012-4-:R-:W-:Y:S05]  /*0150*/  CALL.ABS.NOINC R6 ;  /* 0x0000000006007343 */ /* 0x017fea0003c00000 */
.L_x_1:
[----:B------:R-:W0:Y:S01]  /*0160*/  LDC.64 R6, c[0x0][0x380] ;  /* 0x0000e000ff067b82 */ /* 0x000e220000000a00 */
[C---:B------:R-:W-:Y:S01]  /*0170*/  R2UR UR4, R16.reuse ;  /* 0x00000000100472ca */ /* 0x040fe200000e0000 */
[----:B------:R-:W-:Y:S01]  /*0180*/  BSSY.RECONVERGENT B0, `(.L_x_2) ;  /* 0x0000193000007945 */ /* 0x000fe20003800200 */
[C---:B------:R-:W-:Y:S02]  /*0190*/  R2UR UR5, R17.reuse ;  /* 0x00000000110572ca */ /* 0x040fe400000e0000 */
[C---:B------:R-:W-:Y:S02]  /*01a0*/  R2UR UR6, R16.reuse ;  /* 0x00000000100672ca */ /* 0x040fe400000e0000 */
[C---:B------:R-:W-:Y:S02]  /*01b0*/  R2UR UR7, R17.reuse ;  /* 0x00000000110772ca */ /* 0x040fe400000e0000 */
[----:B------:R-:W-:Y:S02]  /*01c0*/  R2UR UR8, R16 ;  /* 0x00000000100872ca */ /* 0x000fe400000e0000 */
[----:B------:R-:W-:-:S02]  /*01d0*/  R2UR UR9, R17 ;  /* 0x00000000110972ca */ /* 0x000fc400000e0000 */
[C---:B------:R-:W-:Y:S02]  /*01e0*/  R2UR UR10, R16.reuse ;  /* 0x00000000100a72ca */ /* 0x040fe400000e0000 */
[C---:B------:R-:W-:Y:S02]  /*01f0*/  R2UR UR11, R17.reuse ;  /* 0x00000000110b72ca */ /* 0x040fe400000e0000 */
[C---:B------:R-:W-:Y:S02]  /*0200*/  R2UR UR12, R16.reuse ;  /* 0x00000000100c72ca */ /* 0x040fe400000e0000 */
[C---:B------:R-:W-:Y:S01]  /*0210*/  R2UR UR13, R17.reuse ;  /* 0x00000000110d72ca */ /* 0x040fe200000e0000 */
[----:B------:R1:W-:Y:S01]  /*0220*/  ST.E.64 desc[UR6][R18.64], R24 ;  /* 0x0000001812007985 */ /* 0x0003e2000c101b06 */
[----:B------:R-:W-:Y:S02]  /*0230*/  R2UR UR14, R16 ;  /* 0x00000000100e72ca */ /* 0x000fe400000e0000 */
[----:B------:R-:W-:Y:S01]  /*0240*/  R2UR UR15, R17 ;  /* 0x00000000110f72ca */ /* 0x000fe200000e0000 */
[----:B------:R1:W-:Y:S01]  /*0250*/  ST.E.64 desc[UR8][R18.64+0x8], RZ ;  /* 0x000008ff12007985 */ /* 0x0003e2000c101b08 */
[----:B0-----:R-:W-:Y:S01]  /*0260*/  LOP3.LUT R0, R6, 0xaad26b49, RZ, 0x3c, !PT ;  /* 0xaad26b4906007812 */ /* 0x001fe200078e3cff */
[----:B------:R-:W-:Y:S01]  /*0270*/  IMAD.MOV.U32 R6, RZ, RZ, R4 ;  /* 0x000000ffff067224 */ /* 0x000fe200078e0004 */
[----:B------:R-:W-:Y:S01]  /*0280*/  LOP3.LUT R3, R7, 0xf7dcefdd, RZ, 0x3c, !PT ;  /* 0xf7dcefdd07037812 */ /* 0x000fe200078e3cff */
[----:B------:R-:W-:-:S02]  /*0290*/  IMAD.MOV.U32 R7, RZ, RZ, R5 ;  /* 0x000000ffff077224 */ /* 0x000fc400078e0005 */
[----:B------:R-:W-:Y:S02]  /*02a0*/  IMAD R0, R0, 0x4182bed5, RZ ;  /* 0x4182bed500007824 */ /* 0x000fe400078e02ff */
[----:B------:R-:W-:Y:S01]  /*02b0*/  IMAD R3, R3, -0x658354e5, RZ ;  /* 0x9a7cab1b03037824 */ /* 0x000fe200078e02ff */
[----:B------:R1:W-:Y:S01]  /*02c0*/  ST.E.64 desc[UR4][R18.64+0x10], R6 ;  /* 0x0000100612007985 */ /* 0x0003e2000c101b04 */
[C---:B------:R-:W-:Y:S01]  /*02d0*/  VIADD R5, R0.reuse, 0x75bcd15 ;  /* 0x075bcd1500057836 */ /* 0x040fe20000000000 */
[C---:B------:R-:W-:Y:S01]  /*02e0*/  LOP3.LUT R8, R0.reuse, 0x159a55e5, RZ, 0x3c, !PT ;  /* 0x159a55e500087812 */ /* 0x040fe200078e3cff */
[C---:B------:R-:W-:Y:S01]  /*02f0*/  VIADD R11, R0.reuse, 0x583f19 ;  /* 0x00583f19000b7836 */ /* 0x040fe20000000000 */
[----:B------:R-:W-:Y:S01]  /*0300*/  IADD3 R4, PT, PT, R0, 0x64f0c9, R3 ;  /* 0x0064f0c900047810 */ /* 0x000fe20007ffe003 */
[----:B------:R-:W-:Y:S01]  /*0310*/  IMAD R0, R24, 0xb, R25 ;  /* 0x0000000b18007824 */ /* 0x000fe200078e0219 */
[C---:B------:R-:W-:Y:S01]  /*0320*/  LOP3.LUT R10, R3.reuse, 0x5491333, RZ, 0x3c, !PT ;  /* 0x05491333030a7812 */ /* 0x040fe200078e3cff */
[----:B------:R-:W-:-:S02]  /*0330*/  VIADD R9, R3, 0x1f123bb5 ;  /* 0x1f123bb503097836 */ /* 0x000fc40000000000 */
[----:B------:R1:W-:Y:S01]  /*0340*/  ST.E.64 desc[UR10][R6.64], R4 ;  /* 0x0000000406007985 */ /* 0x0003e2000c101b0a */
[----:B------:R-:W-:-:S03]  /*0350*/  ISETP.NE.AND P0, PT, R0, RZ, PT ;  /* 0x000000ff0000720c */ /* 0x000fc60003f05270 */
[----:B------:R1:W-:Y:S04]  /*0360*/  ST.E.64 desc[UR12][R6.64+0x8], R8 ;  /* 0x0000080806007985 */ /* 0x0003e8000c101b0c */
[----:B------:R1:W-:Y:S06]  /*0370*/  ST.E.64 desc[UR14][R6.64+0x10], R10 ;  /* 0x0000100a06007985 */ /* 0x0003ec000c101b0e */
[----:B------:R-:W-:Y:S05]  /*0380*/  @!P0 BRA `(.L_x_3) ;  /* 0x0000001400c88947 */ /* 0x000fea0003800000 */
[----:B------:R-:W-:-:S07]  /*0390*/  CS2R R14, SRZ ;  /* 0x00000000000e7805 */ /* 0x000fce000001ff00 */
.L_x_11:
[----:B0-----:R-:W-:Y:S01]  /*03a0*/  LOP3.LUT R3, R0, 0x3, RZ, 0xc0, !PT ;  /* 0x0000000300037812 */ /* 0x001fe200078ec0ff */
[----:B------:R-:W-:Y:S03]  /*03b0*/  BSSY.RECONVERGENT B1, `(.L_x_4) ;  /* 0x0000169000017945 */ /* 0x000fe60003800200 */
[----:B------:R-:W-:-:S04]  /*03c0*/  ISETP.NE.U32.AND P0, PT, R3, RZ, PT ;  /* 0x000000ff0300720c */ /* 0x000fc80003f05070 */
[----:B------:R-:W-:-:S13]  /*03d0*/  ISETP.NE.AND.EX P0, PT, RZ, RZ, PT, P0 ;  /* 0x000000ffff00720c */ /* 0x000fda0003f05300 */
[----:B------:R-:W-:Y:S05]  /*03e0*/  @!P0 BRA `(.L_x_5) ;  /* 0x0000001400948947 */ /* 0x000fea0003800000 */
[----:B-1----:R-:W0:Y:S01]  /*03f0*/  LDC.64 R10, c[0x4][0x18] ;  /* 0x01000600ff0a7b82 */ /* 0x002e220000000a00 */
[----:B------:R-:W-:Y:S02]  /*0400*/  IMAD.MOV.U32 R16, RZ, RZ, RZ ;  /* 0x000000ffff107224 */ /* 0x000fe400078e00ff */
[----:B0-----:R-:W-:-:S07]  /*0410*/  IMAD.WIDE.U32 R10, R14, 0xc80, R10 ;  /* 0x00000c800e0a7825 */ /* 0x001fce00078e000a */
.L_x_10:
[----:B------:R-:W-:Y:S01]  /*0420*/  BSSY.RECONVERGENT B2, `(.L_x_6) ;  /* 0x0000154000027945 */ /* 0x000fe20003800200 */
[----:B0-----:R-:W-:Y:S01]  /*0430*/  IMAD.MOV.U32 R3, RZ, RZ, RZ ;  /* 0x000000ffff037224 */ /* 0x001fe200078e00ff */
[----:B------:R-:W-:Y:S01]  /*0440*/  CS2R R4, SRZ ;  /* 0x0000000000047805 */ /* 0x000fe2000001ff00 */
[----:B------:R-:W-:Y:S01]  /*0450*/  IMAD.MOV.U32 R17, RZ, RZ, RZ ;  /* 0x000000ffff117224 */ /* 0x000fe200078e00ff */
[----:B------:R-:W-:-:S07]  /*0460*/  CS2R R8, SRZ ;  /* 0x0000000000087805 */ /* 0x000fce000001ff00 */
.L_x_9:
[----:B------:R-:W0:Y:S01]  /*0470*/  LDC.64 R24, c[0x0][0x358] ;  /* 0x0000d600ff187b82 */ /* 0x000e220000000a00 */
[----:B------:R-:W-:Y:S01]  /*0480*/  IMAD.WIDE.U32 R12, R17, 0x4, R6 ;  /* 0x00000004110c7825 */ /* 0x000fe200078e0006 */
[----:B0-----:R-:W-:Y:S02]  /*0490*/  R2UR UR4, R24 ;  /* 0x00000000180472ca */ /* 0x001fe400000e0000 */
[----:B------:R-:W-:-:S13]  /*04a0*/  R2UR UR5, R25 ;  /* 0x00000000190572ca */ /* 0x000fda00000e0000 */
[----:B------:R0:W5:Y:S01]  /*04b0*/  LD.E R20, desc[UR4][R12.64+0x4] ;  /* 0x000004040c147980 */ /* 0x000162000c101900 */
[----:B------:R-:W-:Y:S01]  /*04c0*/  BSSY.RECONVERGENT B3, `(.L_x_7) ;  /* 0x0000146000037945 */ /* 0x000fe20003800200 */
[----:B------:R-:W-:-:S07]  /*04d0*/  IMAD.MOV.U32 R21, RZ, RZ, RZ ;  /* 0x000000ffff157224 */ /* 0x000fce00078e00ff */
.L_x_8:
[----:B-----5:R-:W-:-:S04]  /*04e0*/  SHF.R.U32.HI R33, RZ, R21, R20 ;  /* 0x00000015ff217219 */ /* 0x020fc80000011614 */
[----:B0-----:R-:W-:-:S04]  /*04f0*/  LOP3.LUT R12, R33, 0x1, RZ, 0xc0, !PT ;  /* 0x00000001210c7812 */ /* 0x001fc800078ec0ff */
[----:B------:R-:W-:Y:S01]  /*0500*/  ISETP.NE.U32.AND P0, PT, R12, 0x1, PT ;  /* 0x000000010c00780c */ /* 0x000fe20003f05070 */
[----:B------:R-:W-:-:S03]  /*0510*/  IMAD.SHL.U32 R12, R17, 0x20, RZ ;  /* 0x00000020110c7824 */ /* 0x000fc600078e00ff */
[----:B------:R-:W-:Y:S01]  /*0520*/  R2P PR, R33, 0x7e ;  /* 0x0000007e21007804 */ /* 0x000fe20000000000 */
[----:B------:R-:W-:-:S04]  /*0530*/  IMAD.IADD R12, R12, 0x1, R21 ;  /* 0x000000010c0c7824 */ /* 0x000fc800078e0215 */
[----:B------:R-:W-:-:S04]  /*0540*/  IMAD R13, R12, 0x5, RZ ;  /* 0x000000050c0d7824 */ /* 0x000fc800078e02ff */
[C---:B------:R-:W-:Y:S01]  /*0550*/  @!P0 R2UR UR4, R24.reuse ;  /* 0x00000000180482ca */ /* 0x040fe200000e0000 */
[----:B------:R-:W-:Y:S01]  /*0560*/  IMAD.WIDE.U32 R12, R13, 0x4, R10 ;  /* 0x000000040d0c7825 */ /* 0x000fe200078e000a */
[C---:B------:R-:W-:Y:S02]  /*0570*/  @!P0 R2UR UR5, R25.reuse ;  /* 0x00000000190582ca */ /* 0x040fe400000e0000 */
[----:B------:R-:W-:Y:S02]  /*0580*/  @P1 R2UR UR6, R24 ;  /* 0x00000000180612ca */ /* 0x000fe400000e0000 */
[----:B------:R-:W-:-:S09]  /*0590*/  @P1 R2UR UR7, R25 ;  /* 0x00000000190712ca */ /* 0x000fd200000e0000 */
[----:B------:R-:W2:Y:S01]  /*05a0*/  @!P0 LDG.E R30, desc[UR4][R12.64] ;  /* 0x000000040c1e8981 */ /* 0x000ea2000c1e1900 */
[C---:B------:R-:W-:Y:S02]  /*05b0*/  @P2 R2UR UR4, R24.reuse ;  /* 0x00000000180422ca */ /* 0x040fe400000e0000 */
[C---:B------:R-:W-:Y:S01]  /*05c0*/  @P2 R2UR UR5, R25.reuse ;  /* 0x00000000190522ca */ /* 0x040fe200000e0000 */
[----:B------:R-:W3:Y:S01]  /*05d0*/  @P1 LDG.E R32, desc[UR6][R12.64+0x14] ;  /* 0x000014060c201981 */ /* 0x000ee2000c1e1900 */
[----:B------:R-:W-:Y:S02]  /*05e0*/  @P3 R2UR UR6, R24 ;  /* 0x00000000180632ca */ /* 0x000fe400000e0000 */
[----:B------:R-:W-:-:S09]  /*05f0*/  @P3 R2UR UR7, R25 ;  /* 0x00000000190732ca */ /* 0x000fd200000e0000 */
[----:B------:R-:W4:Y:S04]  /*0600*/  @P2 LDG.E R34, desc[UR4][R12.64+0x28] ;  /* 0x000028040c222981 */ /* 0x000f28000c1e1900 */
[----:B------:R-:W4:Y:S01]  /*0610*/  @P3 LDG.E R29, desc[UR6][R12.64+0x3c] ;  /* 0x00003c060c1d3981 */ /* 0x000f22000c1e1900 */
[C---:B------:R-:W-:Y:S02]  /*0620*/  @P4 R2UR UR10, R24.reuse ;  /* 0x00000000180a42ca */ /* 0x040fe400000e0000 */
[C---:B------:R-:W-:Y:S02]  /*0630*/  @P4 R2UR UR11, R25.reuse ;  /* 0x00000000190b42ca */ /* 0x040fe400000e0000 */
[----:B------:R-:W-:Y:S02]  /*0640*/  @P5 R2UR UR12, R24 ;  /* 0x00000000180c52ca */ /* 0x000fe400000e0000 */
[----:B------:R-:W-:-:S02]  /*0650*/  @P5 R2UR UR13, R25 ;  /* 0x00000000190d52ca */ /* 0x000fc400000e0000 */
[C---:B------:R-:W-:Y:S02]  /*0660*/  @!P0 R2UR UR4, R24.reuse ;  /* 0x00000000180482ca */ /* 0x040fe400000e0000 */
[C---:B------:R-:W-:Y:S02]  /*0670*/  @!P0 R2UR UR5, R25.reuse ;  /* 0x00000000190582ca */ /* 0x040fe400000e0000 */
[C---:B------:R-:W-:Y:S02]  /*0680*/  @!P0 R2UR UR6, R24.reuse ;  /* 0x00000000180682ca */ /* 0x040fe400000e0000 */
[C---:B------:R-:W-:Y:S01]  /*0690*/  @!P0 R2UR UR7, R25.reuse ;  /* 0x00000000190782ca */ /* 0x040fe200000e0000 */
[----:B------:R-:W4:Y:S01]  /*06a0*/  @P4 LDG.E R26, desc[UR10][R12.64+0x50] ;  /* 0x0000500a0c1a4981 */ /* 0x000f22000c1e1900 */
[C---:B------:R-:W-:Y:S02]  /*06b0*/  @!P0 R2UR UR8, R24.reuse ;  /* 0x00000000180882ca */ /* 0x040fe400000e0000 */
[----:B------:R-:W-:Y:S01]  /*06c0*/  @!P0 R2UR UR9, R25 ;  /* 0x00000000190982ca */ /* 0x000fe200000e0000 */
[----:B------:R-:W4:Y:S01]  /*06d0*/  @P5 LDG.E R28, desc[UR12][R12.64+0x64] ;  /* 0x0000640c0c1c5981 */ /* 0x000f22000c1e1900 */
[----:B------:R-:W-:-:S02]  /*06e0*/  @P1 R2UR UR10, R24 ;  /* 0x00000000180a12ca */ /* 0x000fc400000e0000 */
[C---:B------:R-:W-:Y:S01]  /*06f0*/  @P1 R2UR UR11, R25.reuse ;  /* 0x00000000190b12ca */ /* 0x040fe200000e0000 */
[----:B------:R-:W4:Y:S04]  /*0700*/  @!P0 LDG.E R23, desc[UR4][R12.64+0x4] ;  /* 0x000004040c178981 */ /* 0x000f28000c1e1900 */
[----:B------:R-:W4:Y:S01]  /*0710*/  @!P0 LDG.E R36, desc[UR6][R12.64+0x8] ;  /* 0x000008060c248981 */ /* 0x000f22000c1e1900 */
[C---:B------:R-:W-:Y:S02]  /*0720*/  @P1 R2UR UR6, R24.reuse ;  /* 0x00000000180612ca */ /* 0x040fe400000e0000 */
[----:B------:R-:W-:Y:S01]  /*0730*/  @P1 R2UR UR7, R25 ;  /* 0x00000000190712ca */ /* 0x000fe200000e0000 */
[----:B------:R-:W4:Y:S01]  /*0740*/  @!P0 LDG.E R27, desc[UR8][R12.64+0xc] ;  /* 0x00000c080c1b8981 */ /* 0x000f22000c1e1900 */
[----:B------:R-:W-:-:S02]  /*0750*/  @P1 R2UR UR8, R24 ;  /* 0x00000000180812ca */ /* 0x000fc400000e0000 */
[----:B------:R-:W-:Y:S01]  /*0760*/  @P1 R2UR UR9, R25 ;  /* 0x00000000190912ca */ /* 0x000fe200000e0000 */
[----:B------:R-:W4:Y:S01]  /*0770*/  @P1 LDG.E R31, desc[UR10][R12.64+0x20] ;  /* 0x0000200a0c1f1981 */ /* 0x000f22000c1e1900 */
[----:B--2---:R-:W-:-:S04]  /*0780*/  @!P0 LOP3.LUT R3, R3, R30, RZ, 0x3c, !PT ;  /* 0x0000001e03038212 */ /* 0x004fc800078e3cff */
[----:B---3--:R-:W-:Y:S02]  /*0790*/  @P1 LOP3.LUT R3, R3, R32, RZ, 0x3c, !PT ;  /* 0x0000002003031212 */ /* 0x008fe400078e3cff */
[----:B------:R-:W2:Y:S02]  /*07a0*/  @!P0 LDG.E R32, desc[UR4][R12.64+0x10] ;  /* 0x000010040c208981 */ /* 0x000ea4000c1e1900 */
[----:B----4-:R-:W-:-:S03]  /*07b0*/  @P2 LOP3.LUT R3, R3, R34, RZ, 0x3c, !PT ;  /* 0x0000002203032212 */ /* 0x010fc600078e3cff */
[----:B------:R-:W3:Y:S01]  /*07c0*/  @P1 LDG.E R34, desc[UR8][R12.64+0x1c] ;  /* 0x00001c080c221981 */ /* 0x000ee2000c1e1900 */
[----:B------:R-:W-:-:S03]  /*07d0*/  @P3 LOP3.LUT R3, R3, R29, RZ, 0x3c, !PT ;  /* 0x0000001d03033212 */ /* 0x000fc600078e3cff */
[----:B------:R-:W4:Y:S01]  /*07e0*/  @P1 LDG.E R29, desc[UR6][R12.64+0x18] ;  /* 0x000018060c1d1981 */ /* 0x000f22000c1e1900 */
[C---:B------:R-:W-:Y:S02]  /*07f0*/  @P1 R2UR UR4, R24.reuse ;  /* 0x00000000180412ca */ /* 0x040fe400000e0000 */
[C---:B------:R-:W-:Y:S02]  /*0800*/  @P1 R2UR UR5, R25.reuse ;  /* 0x00000000190512ca */ /* 0x040fe400000e0000 */
[C---:B------:R-:W-:Y:S02]  /*0810*/  @P2 R2UR UR6, R24.reuse ;  /* 0x00000000180622ca */ /* 0x040fe400000e0000 */
[C---:B------:R-:W-:Y:S02]  /*0820*/  @P2 R2UR UR7, R25.reuse ;  /* 0x00000000190722ca */ /* 0x040fe400000e0000 */
[----:B------:R-:W-:Y:S02]  /*0830*/  @P2 R2UR UR8, R24 ;  /* 0x00000000180822ca */ /* 0x000fe400000e0000 */
[----:B------:R-:W-:-:S02]  /*0840*/  @P2 R2UR UR9, R25 ;  /* 0x00000000190922ca */ /* 0x000fc400000e0000 */
[C---:B------:R-:W-:Y:S02]  /*0850*/  @P2 R2UR UR10, R24.reuse ;  /* 0x00000000180a22ca */ /* 0x040fe400000e0000 */
[----:B------:R-:W-:Y:S02]  /*0860*/  @P2 R2UR UR11, R25 ;  /* 0x00000000190b22ca */ /* 0x000fe400000e0000 */
[----:B------:R-:W-:Y:S02]  /*0870*/  @P4 LOP3.LUT R3, R3, R26, RZ, 0x3c, !PT ;  /* 0x0000001a03034212 */ /* 0x000fe400078e3cff */
[----:B------:R-:W-:Y:S02]  /*0880*/  @P6 R2UR UR12, R24 ;  /* 0x00000000180c62ca */ /* 0x000fe400000e0000 */
[----:B------:R-:W-:Y:S02]  /*0890*/  @P6 R2UR UR13, R25 ;  /* 0x00000000190d62ca */ /* 0x000fe400000e0000 */
[----:B------:R-:W-:Y:S01]  /*08a0*/  @P5 LOP3.LUT R3, R3, R28, RZ, 0x3c, !PT ;  /* 0x0000001c03035212 */ /* 0x000fe200078e3cff */
[----:B------:R-:W4:Y:S01]  /*08b0*/  @P2 LDG.E R26, desc[UR8][R12.64+0x30] ;  /* 0x000030080c1a2981 */ /* 0x000f22000c1e1900 */
[----:B------:R-:W-:-:S02]  /*08c0*/  @!P0 LOP3.LUT R8, R8, R23, RZ, 0x3c, !PT ;  /* 0x0000001708088212 */ /* 0x000fc400078e3cff */
[----:B------:R-:W-:Y:S01]  /*08d0*/  @P3 R2UR UR8, R24 ;  /* 0x00000000180832ca */ /* 0x000fe200000e0000 */
[----:B------:R-:W4:Y:S01]  /*08e0*/  @P1 LDG.E R28, desc[UR4][R12.64+0x24] ;  /* 0x000024040c1c1981 */ /* 0x000f22000c1e1900 */
[----:B------:R-:W-:-:S03]  /*08f0*/  @!P0 LOP3.LUT R4, R4, R27, RZ, 0x3c, !PT ;  /* 0x0000001b04048212 */ /* 0x000fc600078e3cff */
[----:B------:R-:W4:Y:S01]  /*0900*/  @P2 LDG.E R27, desc[UR6][R12.64+0x2c] ;  /* 0x00002c060c1b2981 */ /* 0x000f22000c1e1900 */
[C---:B------:R-:W-:Y:S02]  /*0910*/  @P2 R2UR UR4, R24.reuse ;  /* 0x00000000180422ca */ /* 0x040fe400000e0000 */
[C---:B------:R-:W-:Y:S01]  /*0920*/  @P2 R2UR UR5, R25.reuse ;  /* 0x00000000190522ca */ /* 0x040fe200000e0000 */
[----:B------:R-:W4:Y:S01]  /*0930*/  @P2 LDG.E R23, desc[UR10][R12.64+0x34] ;  /* 0x0000340a0c172981 */ /* 0x000f22000c1e1900 */
[C---:B------:R-:W-:Y:S02]  /*0940*/  @P3 R2UR UR6, R24.reuse ;  /* 0x00000000180632ca */ /* 0x040fe400000e0000 */
[C---:B------:R-:W-:Y:S01]  /*0950*/  @P3 R2UR UR7, R25.reuse ;  /* 0x00000000190732ca */ /* 0x040fe200000e0000 */
[----:B------:R-:W4:Y:S01]  /*0960*/  @P6 LDG.E R30, desc[UR12][R12.64+0x78] ;  /* 0x0000780c0c1e6981 */ /* 0x000f22000c1e1900 */
[----:B------:R-:W-:Y:S02]  /*0970*/  @P3 R2UR UR9, R25 ;  /* 0x00000000190932ca */ /* 0x000fe400000e0000 */
[----:B------:R-:W-:-:S02]  /*0980*/  @P3 R2UR UR10, R24 ;  /* 0x00000000180a32ca */ /* 0x000fc400000e0000 */
[----:B------:R-:W-:Y:S02]  /*0990*/  @P3 R2UR UR11, R25 ;  /* 0x00000000190b32ca */ /* 0x000fe400000e0000 */
[----:B------:R-:W-:Y:S02]  /*09a0*/  @!P0 LOP3.LUT R9, R9, R36, RZ, 0x3c, !PT ;  /* 0x0000002409098212 */ /* 0x000fe400078e3cff */
[----:B------:R-:W-:-:S09]  /*09b0*/  @P1 LOP3.LUT R4, R4, R31, RZ, 0x3c, !PT ;  /* 0x0000001f04041212 */ /* 0x000fd200078e3cff */
[----:B------:R-:W4:Y:S01]  /*09c0*/  @P3 LDG.E R31, desc[UR10][R12.64+0x48] ;  /* 0x0000480a0c1f3981 */ /* 0x000f22000c1e1900 */
[----:B--2---:R-:W-:-:S03]  /*09d0*/  @!P0 LOP3.LUT R5, R5, R32, RZ, 0x3c, !PT ;  /* 0x0000002005058212 */ /* 0x004fc600078e3cff */
[----:B------:R-:W2:Y:S01]  /*09e0*/  @P3 LDG.E R32, desc[UR8][R12.64+0x44] ;  /* 0x000044080c203981 */ /* 0x000ea2000c1e1900 */
[----:B---3--:R-:W-:-:S03]  /*09f0*/  @P1 LOP3.LUT R9, R9, R34, RZ, 0x3c, !PT ;  /* 0x0000002209091212 */ /* 0x008fc600078e3cff */
[----:B------:R-:W3:Y:S01]  /*0a00*/  @P2 LDG.E R34, desc[UR4][R12.64+0x38] ;  /* 0x000038040c222981 */ /* 0x000ee2000c1e1900 */
[----:B----4-:R-:W-:-:S03]  /*0a10*/  @P1 LOP3.LUT R8, R8, R29, RZ, 0x3c, !PT ;  /* 0x0000001d08081212 */ /* 0x010fc600078e3cff */
[----:B------:R-:W4:Y:S01]  /*0a20*/  @P3 LDG.E R29, desc[UR6][R12.64+0x40] ;  /* 0x000040060c1d3981 */ /* 0x000f22000c1e1900 */
[----:B------:R-:W-:Y:S02]  /*0a30*/  LOP3.LUT P0, RZ, R33, 0x80, RZ, 0xc0, !PT ;  /* 0x0000008021ff7812 */ /* 0x000fe4000780c0ff */
[C---:B------:R-:W-:Y:S02]  /*0a40*/  @P4 R2UR UR8, R24.reuse ;  /* 0x00000000180842ca */ /* 0x040fe400000e0000 */
[C---:B------:R-:W-:Y:S02]  /*0a50*/  @P4 R2UR UR9, R25.reuse ;  /* 0x00000000190942ca */ /* 0x040fe400000e0000 */
[C---:B------:R-:W-:Y:S02]  /*0a60*/  @P3 R2UR UR4, R24.reuse ;  /* 0x00000000180432ca */ /* 0x040fe400000e0000 */
[----:B------:R-:W-:Y:S02]  /*0a70*/  @P3 R2UR UR5, R25 ;  /* 0x00000000190532ca */ /* 0x000fe400000e0000 */
[----:B------:R-:W-:-:S02]  /*0a80*/  @P4 R2UR UR6, R24 ;  /* 0x00000000180642ca */ /* 0x000fc400000e0000 */
[C---:B------:R-:W-:Y:S02]  /*0a90*/  @P4 R2UR UR7, R25.reuse ;  /* 0x00000000190742ca */ /* 0x040fe400000e0000 */
        /* <DEDUP_REMOVED lines=11> */
[----:B------:R-:W-:Y:S02]  /*0b50*/  @P5 R2UR UR19, R25 ;  /* 0x00000000191352ca */ /* 0x000fe400000e0000 */
[----:B------:R-:W-:Y:S02]  /*0b60*/  @P2 LOP3.LUT R9, R9, R26, RZ, 0x3c, !PT ;  /* 0x0000001a09092212 */ /* 0x000fe400078e3cff */
[----:B------:R-:W4:Y:S01]  /*0b70*/  @P4 LDG.E R26, desc[UR8][R12.64+0x58] ;  /* 0x000058080c1a4981 */ /* 0x000f22000c1e1900 */
[----:B------:R-:W-:Y:S02]  /*0b80*/  @P6 LOP3.LUT R3, R3, R30, RZ, 0x3c, !PT ;  /* 0x0000001e03036212 */ /* 0x000fe400078e3cff */
[----:B------:R-:W-:Y:S01]  /*0b90*/  @P1 LOP3.LUT R5, R5, R28, RZ, 0x3c, !PT ;  /* 0x0000001c05051212 */ /* 0x000fe200078e3cff */
[----:B------:R-:W4:Y:S01]  /*0ba0*/  @P0 LDG.E R30, desc[UR20][R12.64+0x8c] ;  /* 0x00008c140c1e0981 */ /* 0x000f22000c1e1900 */
[----:B------:R-:W-:Y:S02]  /*0bb0*/  @P2 LOP3.LUT R8, R8, R27, RZ, 0x3c, !PT ;  /* 0x0000001b08082212 */ /* 0x000fe400078e3cff */
[----:B------:R-:W-:Y:S01]  /*0bc0*/  @P2 LOP3.LUT R4, R4, R23, RZ, 0x3c, !PT ;  /* 0x0000001704042212 */ /* 0x000fe200078e3cff */
[----:B------:R-:W4:Y:S04]  /*0bd0*/  @P3 LDG.E R28, desc[UR4][R12.64+0x4c] ;  /* 0x00004c040c1c3981 */ /* 0x000f28000c1e1900 */
[----:B------:R-:W4:Y:S04]  /*0be0*/  @P4 LDG.E R27, desc[UR6][R12.64+0x54] ;  /* 0x000054060c1b4981 */ /* 0x000f28000c1e1900 */
[----:B------:R-:W4:Y:S01]  /*0bf0*/  @P4 LDG.E R23, desc[UR10][R12.64+0x5c] ;  /* 0x00005c0a0c174981 */ /* 0x000f22000c1e1900 */
[----:B------:R-:W-:-:S03]  /*0c00*/  @P3 LOP3.LUT R4, R4, R31, RZ, 0x3c, !PT ;  /* 0x0000001f04043212 */ /* 0x000fc600078e3cff */
[----:B------:R-:W4:Y:S01]  /*0c10*/  @P5 LDG.E R31, desc[UR18][R12.64+0x70] ;  /* 0x000070120c1f5981 */ /* 0x000f22000c1e1900 */
[----:B--2---:R-:W-:-:S03]  /*0c20*/  @P3 LOP3.LUT R9, R9, R32, RZ, 0x3c, !PT ;  /* 0x0000002009093212 */ /* 0x004fc600078e3cff */
[----:B------:R-:W2:Y:S01]  /*0c30*/  @P4 LDG.E R32, desc[UR12][R12.64+0x60] ;  /* 0x0000600c0c204981 */ /* 0x000ea2000c1e1900 */
[----:B---3--:R-:W-:-:S03]  /*0c40*/  @P2 LOP3.LUT R5, R5, R34, RZ, 0x3c, !PT ;  /* 0x0000002205052212 */ /* 0x008fc600078e3cff */
[----:B------:R-:W3:Y:S01]  /*0c50*/  @P5 LDG.E R34, desc[UR16][R12.64+0x6c] ;  /* 0x00006c100c225981 */ /* 0x000ee2000c1e1900 */
[----:B----4-:R-:W-:-:S03]  /*0c60*/  @P3 LOP3.LUT R8, R8, R29, RZ, 0x3c, !PT ;  /* 0x0000001d08083212 */ /* 0x010fc600078e3cff */
        /* <DEDUP_REMOVED lines=15> */
[----:B------:R-:W-:Y:S02]  /*0d60*/  @P0 R2UR UR18, R24 ;  /* 0x00000000181202ca */ /* 0x000fe400000e0000 */
[----:B------:R-:W-:Y:S02]  /*0d70*/  @P0 R2UR UR19, R25 ;  /* 0x00000000191302ca */ /* 0x000fe400000e0000 */
[----:B------:R-:W-:Y:S02]  /*0d80*/  @P4 LOP3.LUT R9, R9, R26, RZ, 0x3c, !PT ;  /* 0x0000001a09094212 */ /* 0x000fe400078e3cff */
[----:B------:R-:W4:Y:S01]  /*0d90*/  @P5 LDG.E R26, desc[UR4][R12.64+0x74] ;  /* 0x000074040c1a5981 */ /* 0x000f22000c1e1900 */
[----:B------:R-:W-:-:S03]  /*0da0*/  @P0 LOP3.LUT R3, R3, R30, RZ, 0x3c, !PT ;  /* 0x0000001e03030212 */ /* 0x000fc600078e3cff */
        /* <DEDUP_REMOVED lines=15> */
[----:B------:R-:W-:-:S04]  /*0ea0*/  @P5 LOP3.LUT R5, R5, R26, RZ, 0x3c, !PT ;  /* 0x0000001a05055212 */ /* 0x000fc800078e3cff */
[----:B------:R-:W-:Y:S02]  /*0eb0*/  @P6 LOP3.LUT R5, R5, R30, RZ, 0x3c, !PT ;  /* 0x0000001e05056212 */ /* 0x000fe400078e3cff */
[----:B------:R-:W-:Y:S02]  /*0ec0*/  @P6 LOP3.LUT R9, R9, R28, RZ, 0x3c, !PT ;  /* 0x0000001c09096212 */ /* 0x000fe400078e3cff */
[----:B------:R-:W-:Y:S02]  /*0ed0*/  @P6 LOP3.LUT R4, R4, R27, RZ, 0x3c, !PT ;  /* 0x0000001b04046212 */ /* 0x000fe400078e3cff */
[----:B------:R-:W-:Y:S02]  /*0ee0*/  @P6 LOP3.LUT R8, R8, R23, RZ, 0x3c, !PT ;  /* 0x0000001708086212 */ /* 0x000fe400078e3cff */
[----:B------:R-:W-:Y:S02]  /*0ef0*/  @P0 LOP3.LUT R4, R4, R31, RZ, 0x3c, !PT ;  /* 0x0000001f04040212 */ /* 0x000fe400078e3cff */
[----:B--2---:R-:W-:-:S02]  /*0f00*/  @P0 LOP3.LUT R9, R9, R32, RZ, 0x3c, !PT ;  /* 0x0000002009090212 */ /* 0x004fc400078e3cff */
[----:B---3--:R-:W-:Y:S02]  /*0f10*/  @P0 LOP3.LUT R5, R5, R34, RZ, 0x3c, !PT ;  /* 0x0000002205050212 */ /* 0x008fe400078e3cff */
[----:B----4-:R-:W-:Y:S02]  /*0f20*/  @P0 LOP3.LUT R8, R8, R29, RZ, 0x3c, !PT ;  /* 0x0000001d08080212 */ /* 0x010fe400078e3cff */
[----:B------:R-:W-:-:S13]  /*0f30*/  R2P PR, R33.B1, 0x7f ;  /* 0x0000007f21007804 */ /* 0x000fda0000001000 */
[C---:B------:R-:W-:Y:S02]  /*0f40*/  @P1 R2UR UR6, R24.reuse ;  /* 0x00000000180612ca */ /* 0x040fe400000e0000 */
[C---:B------:R-:W-:Y:S02]  /*0f50*/  @P1 R2UR UR7, R25.reuse ;  /* 0x00000000190712ca */ /* 0x040fe400000e0000 */
[C---:B------:R-:W-:Y:S02]  /*0f60*/  @P2 R2UR UR8, R24.reuse ;  /* 0x00000000180822ca */ /* 0x040fe400000e0000 */
[C---:B------:R-:W-:Y:S02]  /*0f70*/  @P2 R2UR UR9, R25.reuse ;  /* 0x00000000190922ca */ /* 0x040fe400000e0000 */
[----:B------:R-:W-:Y:S02]  /*0f80*/  @P0 R2UR UR4, R24 ;  /* 0x00000000180402ca */ /* 0x000fe400000e0000 */
[----:B------:R-:W-:-:S02]  /*0f90*/  @P0 R2UR UR5, R25 ;  /* 0x00000000190502ca */ /* 0x000fc400000e0000 */
[C---:B------:R-:W-:Y:S02]  /*0fa0*/  @P3 R2UR UR10, R24.reuse ;  /* 0x00000000180a32ca */ /* 0x040fe400000e0000 */
[C---:B------:R-:W-:Y:S01]  /*0fb0*/  @P3 R2UR UR11, R25.reuse ;  /* 0x00000000190b32ca */ /* 0x040fe200000e0000 */
[----:B------:R-:W2:Y:S01]  /*0fc0*/  @P1 LDG.E R28, desc[UR6][R12.64+0xb4] ;  /* 0x0000b4060c1c1981 */ /* 0x000ea2000c1e1900 */
[C---:B------:R-:W-:Y:S02]  /*0fd0*/  @P0 R2UR UR6, R24.reuse ;  /* 0x00000000180602ca */ /* 0x040fe400000e0000 */
[C---:B------:R-:W-:Y:S01]  /*0fe0*/  @P0 R2UR UR7, R25.reuse ;  /* 0x00000000190702ca */ /* 0x040fe200000e0000 */
[----:B------:R-:W3:Y:S01]  /*0ff0*/  @P2 LDG.E R36, desc[UR8][R12.64+0xc8] ;  /* 0x0000c8080c242981 */ /* 0x000ee2000c1e1900 */
[C---:B------:R-:W-:Y:S02]  /*1000*/  @P0 R2UR UR8, R24.reuse ;  /* 0x00000000180802ca */ /* 0x040fe400000e0000 */
[----:B------:R-:W-:Y:S01]  /*1010*/  @P0 R2UR UR9, R25 ;  /* 0x00000000190902ca */ /* 0x000fe200000e0000 */
[----:B------:R-:W4:Y:S04]  /*1020*/  @P0 LDG.E R26, desc[UR4][R12.64+0xa0] ;  /* 0x0000a0040c1a0981 */ /* 0x000f28000c1e1900 */
[----:B------:R-:W3:Y:S01]  /*1030*/  @P3 LDG.E R23, desc[UR10][R12.64+0xdc] ;  /* 0x0000dc0a0c173981 */ /* 0x000ee2000c1e1900 */
[----:B------:R-:W-:-:S02]  /*1040*/  @P0 R2UR UR10, R24 ;  /* 0x00000000180a02ca */ /* 0x000fc400000e0000 */
[C---:B------:R-:W-:Y:S01]  /*1050*/  @P0 R2UR UR11, R25.reuse ;  /* 0x00000000190b02ca */ /* 0x040fe200000e0000 */
[----:B------:R-:W3:Y:S01]  /*1060*/  @P0 LDG.E R27, desc[UR4][R12.64+0xa4] ;  /* 0x0000a4040c1b0981 */ /* 0x000ee2000c1e1900 */
[C---:B------:R-:W-:Y:S02]  /*1070*/  @P4 R2UR UR4, R24.reuse ;  /* 0x00000000180442ca */ /* 0x040fe400000e0000 */
[----:B------:R-:W-:Y:S01]  /*1080*/  @P4 R2UR UR5, R25 ;  /* 0x00000000190542ca */ /* 0x000fe200000e0000 */
[----:B------:R-:W3:Y:S04]  /*1090*/  @P0 LDG.E R34, desc[UR6][R12.64+0xa8] ;  /* 0x0000a8060c220981 */ /* 0x000ee8000c1e1900 */
[----:B------:R-:W3:Y:S04]  /*10a0*/  @P0 LDG.E R29, desc[UR8][R12.64+0xac] ;  /* 0x0000ac080c1d0981 */ /* 0x000ee8000c1e1900 */
[----:B------:R-:W3:Y:S04]  /*10b0*/  @P0 LDG.E R32, desc[UR10][R12.64+0xb0] ;  /* 0x0000b00a0c200981 */ /* 0x000ee8000c1e1900 */
[----:B------:R-:W3:Y:S01]  /*10c0*/  @P4 LDG.E R30, desc[UR4][R12.64+0xf0] ;  /* 0x0000f0040c1e4981 */ /* 0x000ee2000c1e1900 */
        /* <DEDUP_REMOVED lines=10> */
[----:B------:R-:W-:Y:S02]  /*1170*/  @P2 R2UR UR12, R24 ;  /* 0x00000000180c22ca */ /* 0x000fe400000e0000 */
[----:B------:R-:W-:-:S13]  /*1180*/  @P2 R2UR UR13, R25 ;  /* 0x00000000190d22ca */ /* 0x000fda00000e0000 */
[----:B------:R-:W3:Y:S01]  /*1190*/  @P2 LDG.E R31, desc[UR12][R12.64+0xcc] ;  /* 0x0000cc0c0c1f2981 */ /* 0x000ee2000c1e1900 */
[----:B----4-:R-:W-:-:S03]  /*11a0*/  @P0 LOP3.LUT R3, R3, R26, RZ, 0x3c, !PT ;  /* 0x0000001a03030212 */ /* 0x010fc600078e3cff */
[----:B------:R-:W4:Y:S01]  /*11b0*/  @P6 LDG.E R26, desc[UR16][R12.64+0x118] ;  /* 0x000118100c1a6981 */ /* 0x000f22000c1e1900 */
[----:B--2---:R-:W-:-:S03]  /*11c0*/  @P1 LOP3.LUT R3, R3, R28, RZ, 0x3c, !PT ;  /* 0x0000001c03031212 */ /* 0x004fc600078e3cff */
[----:B------:R-:W2:Y:S01]  /*11d0*/  @P5 LDG.E R28, desc[UR10][R12.64+0x104] ;  /* 0x0001040a0c1c5981 */ /* 0x000ea2000c1e1900 */
[----:B------:R-:W-:Y:S02]  /*11e0*/  @P1 R2UR UR10, R24 ;  /* 0x00000000180a12ca */ /* 0x000fe400000e0000 */
[----:B------:R-:W-:Y:S02]  /*11f0*/  @P1 R2UR UR11, R25 ;  /* 0x00000000190b12ca */ /* 0x000fe400000e0000 */
[----:B---3--:R-:W-:Y:S02]  /*1200*/  @P0 LOP3.LUT R9, R9, R34, RZ, 0x3c, !PT ;  /* 0x0000002209090212 */ /* 0x008fe400078e3cff */
[----:B------:R-:W3:Y:S01]  /*1210*/  @P1 LDG.E R34, desc[UR6][R12.64+0xbc] ;  /* 0x0000bc060c221981 */ /* 0x000ee2000c1e1900 */
[----:B------:R-:W-:-:S03]  /*1220*/  @P0 LOP3.LUT R4, R4, R29, RZ, 0x3c, !PT ;  /* 0x0000001d04040212 */ /* 0x000fc600078e3cff */
[----:B------:R-:W3:Y:S01]  /*1230*/  @P1 LDG.E R29, desc[UR8][R12.64+0xc0] ;  /* 0x0000c0080c1d1981 */ /* 0x000ee2000c1e1900 */
[C---:B------:R-:W-:Y:S02]  /*1240*/  @P2 R2UR UR6, R24.reuse ;  /* 0x00000000180622ca */ /* 0x040fe400000e0000 */
[----:B------:R-:W-:Y:S02]  /*1250*/  @P2 R2UR UR7, R25 ;  /* 0x00000000190722ca */ /* 0x000fe400000e0000 */
[----:B------:R-:W-:Y:S02]  /*1260*/  @P2 LOP3.LUT R3, R3, R36, RZ, 0x3c, !PT ;  /* 0x0000002403032212 */ /* 0x000fe400078e3cff */
[----:B------:R-:W-:Y:S02]  /*1270*/  @P0 LOP3.LUT R5, R5, R32, RZ, 0x3c, !PT ;  /* 0x0000002005050212 */ /* 0x000fe400078e3cff */
[----:B------:R-:W-:Y:S01]  /*1280*/  @P3 LOP3.LUT R3, R3, R23, RZ, 0x3c, !PT ;  /* 0x0000001703033212 */ /* 0x000fe200078e3cff */
[----:B------:R-:W3:Y:S03]  /*1290*/  @P1 LDG.E R32, desc[UR10][R12.64+0xc4] ;  /* 0x0000c40a0c201981 */ /* 0x000ee6000c1e1900 */
[----:B------:R-:W-:Y:S01]  /*12a0*/  @P4 LOP3.LUT R3, R3, R30, RZ, 0x3c, !PT ;  /* 0x0000001e03034212 */ /* 0x000fe200078e3cff */
[----:B------:R-:W3:Y:S04]  /*12b0*/  @P1 LDG.E R23, desc[UR4][R12.64+0xb8] ;  /* 0x0000b8040c171981 */ /* 0x000ee8000c1e1900 */
[----:B------:R-:W3:Y:S01]  /*12c0*/  @P2 LDG.E R30, desc[UR6][R12.64+0xd8] ;  /* 0x0000d8060c1e2981 */ /* 0x000ee2000c1e1900 */
[----:B------:R-:W-:-:S02]  /*12d0*/  @P2 R2UR UR4, R24 ;  /* 0x00000000180422ca */ /* 0x000fc400000e0000 */
[C---:B------:R-:W-:Y:S02]  /*12e0*/  @P2 R2UR UR5, R25.reuse ;  /* 0x00000000190522ca */ /* 0x040fe400000e0000 */
[----:B------:R-:W-:Y:S02]  /*12f0*/  @P0 LOP3.LUT R8, R8, R27, RZ, 0x3c, !PT ;  /* 0x0000001b08080212 */ /* 0x000fe400078e3cff */
[C---:B------:R-:W-:Y:S02]  /*1300*/  @P2 R2UR UR14, R24.reuse ;  /* 0x00000000180e22ca */ /* 0x040fe400000e0000 */
[C---:B------:R-:W-:Y:S02]  /*1310*/  @P2 R2UR UR15, R25.reuse ;  /* 0x00000000190f22ca */ /* 0x040fe400000e0000 */
[----:B------:R-:W-:Y:S02]  /*1320*/  @P3 R2UR UR6, R24 ;  /* 0x00000000180632ca */ /* 0x000fe400000e0000 */
[----:B------:R-:W-:-:S03]  /*1330*/  @P3 R2UR UR7, R25 ;  /* 0x00000000190732ca */ /* 0x000fc600000e0000 */
[----:B------:R-:W3:Y:S01]  /*1340*/  @P2 LDG.E R27, desc[UR4][R12.64+0xd4] ;  /* 0x0000d4040c1b2981 */ /* 0x000ee2000c1e1900 */
[C---:B------:R-:W-:Y:S02]  /*1350*/  @P3 R2UR UR4, R24.reuse ;  /* 0x00000000180432ca */ /* 0x040fe400000e0000 */
[----:B------:R-:W-:Y:S02]  /*1360*/  @P3 R2UR UR5, R25 ;  /* 0x00000000190532ca */ /* 0x000fe400000e0000 */
[----:B------:R-:W-:Y:S01]  /*1370*/  LOP3.LUT P0, RZ, R33, 0x8000, RZ, 0xc0, !PT ;  /* 0x0000800021ff7812 */ /* 0x000fe2000780c0ff */
[----:B------:R-:W3:Y:S01]  /*1380*/  @P2 LDG.E R36, desc[UR14][R12.64+0xd0] ;  /* 0x0000d00e0c242981 */ /* 0x000ee2000c1e1900 */
        /* <DEDUP_REMOVED lines=9> */
[----:B------:R-:W-:Y:S01]  /*1420*/  @P3 R2UR UR9, R25 ;  /* 0x00000000190932ca */ /* 0x000fe200000e0000 */
[----:B------:R-:W3:Y:S01]  /*1430*/  @P4 LDG.E R33, desc[UR12][R12.64+0xf4] ;  /* 0x0000f40c0c214981 */ /* 0x000ee2000c1e1900 */
[----:B--2---:R-:W-:-:S03]  /*1440*/  @P5 LOP3.LUT R3, R3, R28, RZ, 0x3c, !PT ;  /* 0x0000001c03035212 */ /* 0x004fc600078e3cff */
[----:B------:R-:W2:Y:S01]  /*1450*/  @P3 LDG.E R28, desc[UR10][R12.64+0xec] ;  /* 0x0000ec0a0c1c3981 */ /* 0x000ea2000c1e1900 */
[----:B----4-:R-:W-:-:S03]  /*1460*/  @P6 LOP3.LUT R3, R3, R26, RZ, 0x3c, !PT ;  /* 0x0000001a03036212 */ /* 0x010fc600078e3cff */
[----:B------:R-:W4:Y:S01]  /*1470*/  @P3 LDG.E R26, desc[UR6][R12.64+0xe4] ;  /* 0x0000e4060c1a3981 */ /* 0x000f22000c1e1900 */
[----:B------:R-:W-:Y:S02]  /*1480*/  @P5 R2UR UR6, R24 ;  /* 0x00000000180652ca */ /* 0x000fe400000e0000 */
[C---:B------:R-:W-:Y:S02]  /*1490*/  @P5 R2UR UR7, R25.reuse ;  /* 0x00000000190752ca */ /* 0x040fe400000e0000 */
[----:B---3--:R-:W-:Y:S02]  /*14a0*/  @P1 LOP3.LUT R4, R4, R29, RZ, 0x3c, !PT ;  /* 0x0000001d04041212 */ /* 0x008fe400078e3cff */
[----:B------:R-:W3:Y:S01]  /*14b0*/  @P3 LDG.E R29, desc[UR4][R12.64+0xe0] ;  /* 0x0000e0040c1d3981 */ /* 0x000ee2000c1e1900 */
[----:B------:R-:W-:Y:S02]  /*14c0*/  @P4 R2UR UR4, R24 ;  /* 0x00000000180442ca */ /* 0x000fe400000e0000 */
[----:B------:R-:W-:-:S02]  /*14d0*/  @P4 R2UR UR5, R25 ;  /* 0x00000000190542ca */ /* 0x000fc400000e0000 */
[----:B------:R-:W-:Y:S02]  /*14e0*/  @P1 LOP3.LUT R5, R5, R32, RZ, 0x3c, !PT ;  /* 0x0000002005051212 */ /* 0x000fe400078e3cff */
[----:B------:R-:W3:Y:S01]  /*14f0*/  @P4 LDG.E R32, desc[UR14][R12.64+0xf8] ;  /* 0x0000f80e0c204981 */ /* 0x000ee2000c1e1900 */
[----:B------:R-:W-:-:S03]  /*1500*/  @P1 LOP3.LUT R8, R8, R23, RZ, 0x3c, !PT ;  /* 0x0000001708081212 */ /* 0x000fc600078e3cff */
[----:B------:R-:W3:Y:S01]  /*1510*/  @P5 LDG.E R23, desc[UR6][R12.64+0x108] ;  /* 0x000108060c175981 */ /* 0x000ee2000c1e1900 */
[----:B------:R-:W-:-:S04]  /*1520*/  @P2 LOP3.LUT R5, R5, R30, RZ, 0x3c, !PT ;  /* 0x0000001e05052212 */ /* 0x000fc800078e3cff */
[----:B------:R-:W3:Y:S01]  /*1530*/  @P4 LDG.E R30, desc[UR4][R12.64+0x100] ;  /* 0x000100040c1e4981 */ /* 0x000ee2000c1e1900 */
[----:B------:R-:W-:Y:S02]  /*1540*/  @P1 LOP3.LUT R9, R9, R34, RZ, 0x3c, !PT ;  /* 0x0000002209091212 */ /* 0x000fe400078e3cff */
[----:B------:R-:W-:Y:S01]  /*1550*/  @P2 LOP3.LUT R8, R8, R31, RZ, 0x3c, !PT ;  /* 0x0000001f08082212 */ /* 0x000fe200078e3cff */
[----:B------:R-:W3:Y:S04]  /*1560*/  @P0 LDG.E R34, desc[UR18][R12.64+0x12c] ;  /* 0x00012c120c220981 */ /* 0x000ee8000c1e1900 */
[----:B------:R-:W3:Y:S01]  /*1570*/  @P3 LDG.E R31, desc[UR8][R12.64+0xe8] ;  /* 0x0000e8080c1f3981 */ /* 0x000ee2000c1e1900 */
[----:B------:R-:W-:Y:S02]  /*1580*/  @P4 R2UR UR16, R24 ;  /* 0x00000000181042ca */ /* 0x000fe400000e0000 */
[----:B------:R-:W-:-:S02]  /*1590*/  @P4 R2UR UR17, R25 ;  /* 0x00000000191142ca */ /* 0x000fc400000e0000 */
[C---:B------:R-:W-:Y:S02]  /*15a0*/  @P5 R2UR UR4, R24.reuse ;  /* 0x00000000180452ca */ /* 0x040fe400000e0000 */
[C---:B------:R-:W-:Y:S02]  /*15b0*/  @P5 R2UR UR5, R25.reuse ;  /* 0x00000000190552ca */ /* 0x040fe400000e0000 */
[C---:B------:R-:W-:Y:S02]  /*15c0*/  @P5 R2UR UR8, R24.reuse ;  /* 0x00000000180852ca */ /* 0x040fe400000e0000 */
[C---:B------:R-:W-:Y:S02]  /*15d0*/  @P5 R2UR UR9, R25.reuse ;  /* 0x00000000190952ca */ /* 0x040fe400000e0000 */
[C---:B------:R-:W-:Y:S02]  /*15e0*/  @P6 R2UR UR10, R24.reuse ;  /* 0x00000000180a62ca */ /* 0x040fe400000e0000 */
[----:B------:R-:W-:Y:S01]  /*15f0*/  @P6 R2UR UR11, R25 ;  /* 0x00000000190b62ca */ /* 0x000fe200000e0000 */
[----:B------:R-:W3:Y:S01]  /*1600*/  @P4 LDG.E R35, desc[UR16][R12.64+0xfc] ;  /* 0x0000fc100c234981 */ /* 0x000ee2000c1e1900 */
[----:B------:R-:W-:-:S02]  /*1610*/  @P6 R2UR UR16, R24 ;  /* 0x00000000181062ca */ /* 0x000fc400000e0000 */
[C---:B------:R-:W-:Y:S02]  /*1620*/  @P6 R2UR UR17, R25.reuse ;  /* 0x00000000191162ca */ /* 0x040fe400000e0000 */
[C---:B------:R-:W-:Y:S02]  /*1630*/  @P6 R2UR UR12, R24.reuse ;  /* 0x00000000180c62ca */ /* 0x040fe400000e0000 */
[C---:B------:R-:W-:Y:S02]  /*1640*/  @P6 R2UR UR13, R25.reuse ;  /* 0x00000000190d62ca */ /* 0x040fe400000e0000 */
[----:B------:R-:W-:Y:S02]  /*1650*/  @P6 R2UR UR14, R24 ;  /* 0x00000000180e62ca */ /* 0x000fe400000e0000 */
[----:B------:R-:W-:Y:S02]  /*1660*/  @P6 R2UR UR15, R25 ;  /* 0x00000000190f62ca */ /* 0x000fe400000e0000 */
[----:B------:R-:W-:-:S02]  /*1670*/  @P2 LOP3.LUT R9, R9, R36, RZ, 0x3c, !PT ;  /* 0x0000002409092212 */ /* 0x000fc400078e3cff */
[C---:B------:R-:W-:Y:S02]  /*1680*/  @P0 R2UR UR24, R24.reuse ;  /* 0x00000000181802ca */ /* 0x040fe400000e0000 */
[C---:B------:R-:W-:Y:S02]  /*1690*/  @P0 R2UR UR25, R25.reuse ;  /* 0x00000000191902ca */ /* 0x040fe400000e0000 */
[C---:B------:R-:W-:Y:S02]  /*16a0*/  @P0 R2UR UR20, R24.reuse ;  /* 0x00000000181402ca */ /* 0x040fe400000e0000 */
[C---:B------:R-:W-:Y:S02]  /*16b0*/  @P0 R2UR UR21, R25.reuse ;  /* 0x00000000191502ca */ /* 0x040fe400000e0000 */
[----:B------:R-:W-:Y:S02]  /*16c0*/  @P0 R2UR UR22, R24 ;  /* 0x00000000181602ca */ /* 0x000fe400000e0000 */
[----:B------:R-:W-:-:S02]  /*16d0*/  @P0 R2UR UR23, R25 ;  /* 0x00000000191702ca */ /* 0x000fc400000e0000 */
[----:B------:R-:W-:Y:S02]  /*16e0*/  @P2 LOP3.LUT R4, R4, R27, RZ, 0x3c, !PT ;  /* 0x0000001b04042212 */ /* 0x000fe400078e3cff */
[----:B------:R-:W3:Y:S04]  /*16f0*/  @P5 LDG.E R27, desc[UR6][R12.64+0x110] ;  /* 0x000110060c1b5981 */ /* 0x000ee8000c1e1900 */
[----:B------:R-:W3:Y:S01]  /*1700*/  @P0 LDG.E R36, desc[UR24][R12.64+0x13c] ;  /* 0x00013c180c240981 */ /* 0x000ee2000c1e1900 */
[----:B--2---:R-:W-:-:S03]  /*1710*/  @P3 LOP3.LUT R5, R5, R28, RZ, 0x3c, !PT ;  /* 0x0000001c05053212 */ /* 0x004fc600078e3cff */
[----:B------:R-:W2:Y:S01]  /*1720*/  @P5 LDG.E R28, desc[UR8][R12.64+0x114] ;  /* 0x000114080c1c5981 */ /* 0x000ea2000c1e1900 */
[----:B----4-:R-:W-:-:S03]  /*1730*/  @P3 LOP3.LUT R9, R9, R26, RZ, 0x3c, !PT ;  /* 0x0000001a09093212 */ /* 0x010fc600078e3cff */
[----:B------:R-:W4:Y:S01]  /*1740*/  @P5 LDG.E R26, desc[UR4][R12.64+0x10c] ;  /* 0x00010c040c1a5981 */ /* 0x000f22000c1e1900 */
[----:B---3--:R-:W-:-:S03]  /*1750*/  @P3 LOP3.LUT R8, R8, R29, RZ, 0x3c, !PT ;  /* 0x0000001d08083212 */ /* 0x008fc600078e3cff */
[----:B------:R-:W3:Y:S01]  /*1760*/  @P6 LDG.E R29, desc[UR10][R12.64+0x11c] ;  /* 0x00011c0a0c1d6981 */ /* 0x000ee2000c1e1900 */
[----:B------:R-:W-:-:S03]  /*1770*/  @P4 LOP3.LUT R8, R8, R33, RZ, 0x3c, !PT ;  /* 0x0000002108084212 */ /* 0x000fc600078e3cff */
        /* <DEDUP_REMOVED lines=11> */
[----:B------:R-:W-:-:S05]  /*1830*/  VIADD R21, R21, 0x10 ;  /* 0x0000001015157836 */ /* 0x000fca0000000000 */
[----:B------:R-:W-:Y:S02]  /*1840*/  ISETP.NE.AND P1, PT, R21, 0x20, PT ;  /* 0x000000201500780c */ /* 0x000fe40003f25270 */
[----:B------:R-:W-:-:S04]  /*1850*/  @P4 LOP3.LUT R4, R4, R35, RZ, 0x3c, !PT ;  /* 0x0000002304044212 */ /* 0x000fc800078e3cff */
[----:B------:R-:W-:Y:S02]  /*1860*/  @P5 LOP3.LUT R4, R4, R27, RZ, 0x3c, !PT ;  /* 0x0000001b04045212 */ /* 0x000fe400078e3cff */
[----:B--2---:R-:W-:Y:S02]  /*1870*/  @P5 LOP3.LUT R5, R5, R28, RZ, 0x3c, !PT ;  /* 0x0000001c05055212 */ /* 0x004fe400078e3cff */
[----:B----4-:R-:W-:Y:S02]  /*1880*/  @P5 LOP3.LUT R9, R9, R26, RZ, 0x3c, !PT ;  /* 0x0000001a09095212 */ /* 0x010fe400078e3cff */
[----:B---3--:R-:W-:Y:S02]  /*1890*/  @P6 LOP3.LUT R8, R8, R29, RZ, 0x3c, !PT ;  /* 0x0000001d08086212 */ /* 0x008fe400078e3cff */
[----:B------:R-:W-:Y:S02]  /*18a0*/  @P6 LOP3.LUT R5, R5, R32, RZ, 0x3c, !PT ;  /* 0x0000002005056212 */ /* 0x000fe400078e3cff */
[----:B------:R-:W-:-:S02]  /*18b0*/  @P6 LOP3.LUT R4, R4, R23, RZ, 0x3c, !PT ;  /* 0x0000001704046212 */ /* 0x000fc400078e3cff */
[----:B------:R-:W-:Y:S02]  /*18c0*/  @P6 LOP3.LUT R9, R9, R30, RZ, 0x3c, !PT ;  /* 0x0000001e09096212 */ /* 0x000fe400078e3cff */
[----:B------:R-:W-:Y:S02]  /*18d0*/  @P0 LOP3.LUT R5, R5, R36, RZ, 0x3c, !PT ;  /* 0x0000002405050212 */ /* 0x000fe400078e3cff */
[----:B------:R-:W-:Y:S02]  /*18e0*/  @P0 LOP3.LUT R9, R9, R34, RZ, 0x3c, !PT ;  /* 0x0000002209090212 */ /* 0x000fe400078e3cff */
[----:B------:R-:W-:Y:S02]  /*18f0*/  @P0 LOP3.LUT R4, R4, R33, RZ, 0x3c, !PT ;  /* 0x0000002104040212 */ /* 0x000fe400078e3cff */
[----:B------:R-:W-:Y:S01]  /*1900*/  @P0 LOP3.LUT R8, R8, R31, RZ, 0x3c, !PT ;  /* 0x0000001f08080212 */ /* 0x000fe200078e3cff */
[----:B------:R-:W-:Y:S06]  /*1910*/  @P1 BRA `(.L_x_8) ;  /* 0xffffffe800f01947 */ /* 0x000fec000383ffff */
[----:B------:R-:W-:Y:S05]  /*1920*/  BSYNC.RECONVERGENT B3 ;  /* 0x0000000000037941 */ /* 0x000fea0003800200 */
.L_x_7:
[----:B------:R-:W-:-:S05]  /*1930*/  VIADD R17, R17, 0x1 ;  /* 0x0000000111117836 */ /* 0x000fca0000000000 */
[----:B------:R-:W-:-:S13]  /*1940*/  ISETP.NE.AND P0, PT, R17, 0x5, PT ;  /* 0x000000051100780c */ /* 0x000fda0003f05270 */
[----:B------:R-:W-:Y:S05]  /*1950*/  @P0 BRA `(.L_x_9) ;  /* 0xffffffe800c40947 */ /* 0x000fea000383ffff */
[----:B------:R-:W-:Y:S05]  /*1960*/  BSYNC.RECONVERGENT B2 ;  /* 0x0000000000027941 */ /* 0x000fea0003800200 */
.L_x_6:
[----:B------:R-:W-:Y:S01]  /*1970*/  VIADD R16, R16, 0x1 ;  /* 0x0000000110107836 */ /* 0x000fe20000000000 */
[----:B------:R-:W-:Y:S02]  /*1980*/  LOP3.LUT R13, R0, 0x3, RZ, 0xc0, !PT ;  /* 0x00000003000d7812 */ /* 0x000fe400078ec0ff */
[C---:B------:R-:W-:Y:S02]  /*1990*/  R2UR UR6, R24.reuse ;  /* 0x00000000180672ca */ /* 0x040fe400000e0000 */
[C---:B------:R-:W-:Y:S02]  /*19a0*/  R2UR UR7, R25.reuse ;  /* 0x00000000190772ca */ /* 0x040fe400000e0000 */
[C---:B------:R-:W-:Y:S02]  /*19b0*/  R2UR UR8, R24.reuse ;  /* 0x00000000180872ca */ /* 0x040fe400000e0000 */
[----:B------:R-:W-:Y:S02]  /*19c0*/  R2UR UR9, R25 ;  /* 0x00000000190972ca */ /* 0x000fe400000e0000 */
[----:B------:R-:W-:-:S02]  /*19d0*/  R2UR UR4, R24 ;  /* 0x00000000180472ca */ /* 0x000fc400000e0000 */
[----:B------:R-:W-:Y:S02]  /*19e0*/  R2UR UR5, R25 ;  /* 0x00000000190572ca */ /* 0x000fe400000e0000 */
[----:B------:R-:W-:-:S03]  /*19f0*/  ISETP.GE.U32.AND P0, PT, R16, R13, PT ;  /* 0x0000000d1000720c */ /* 0x000fc60003f06070 */
[----:B------:R0:W-:Y:S04]  /*1a00*/  ST.E.64 desc[UR6][R6.64+0x8], R8 ;  /* 0x0000080806007985 */ /* 0x0001e8000c101b06 */
[----:B------:R0:W-:Y:S04]  /*1a10*/  ST.E.64 desc[UR8][R6.64+0x10], R4 ;  /* 0x0000100406007985 */ /* 0x0001e8000c101b08 */
[----:B------:R0:W-:Y:S02]  /*1a20*/  ST.E desc[UR4][R6.64+0x4], R3 ;  /* 0x0000040306007985 */ /* 0x0001e4000c101904 */
[----:B------:R-:W-:Y:S05]  /*1a30*/  @!P0 BRA `(.L_x_10) ;  /* 0xffffffe800788947 */ /* 0x000fea000383ffff */
.L_x_5:
[----:B------:R-:W-:Y:S05]  /*1a40*/  BSYNC.RECONVERGENT B1 ;  /* 0x0000000000017941 */ /* 0x000fea0003800200 */
.L_x_4:
[----:B------:R-:W-:Y:S01]  /*1a50*/  ISETP.GT.U32.AND P0, PT, R0, 0x3, PT ;  /* 0x000000030000780c */ /* 0x000fe20003f04070 */
[----:B------:R-:W-:Y:S01]  /*1a60*/  VIADD R14, R14, 0x1 ;  /* 0x000000010e0e7836 */ /* 0x000fe20000000000 */
[--C-:B------:R-:W-:Y:S02]  /*1a70*/  SHF.R.U64 R0, R0, 0x2, R15.reuse ;  /* 0x0000000200007819 */ /* 0x100fe4000000120f */
[----:B------:R-:W-:Y:S02]  /*1a80*/  ISETP.GT.U32.AND.EX P0, PT, R15, RZ, PT, P0 ;  /* 0x000000ff0f00720c */ /* 0x000fe40003f04100 */
[----:B------:R-:W-:-:S11]  /*1a90*/  SHF.R.U32.HI R15, RZ, 0x2, R15 ;  /* 0x00000002ff0f7819 */ /* 0x000fd6000001160f */
[----:B------:R-:W-:Y:S05]  /*1aa0*/  @P0 BRA `(.L_x_11) ;  /* 0xffffffe8003c0947 */ /* 0x000fea000383ffff */
.L_x_3:
[----:B------:R-:W-:Y:S05]  /*1ab0*/  BSYNC.RECONVERGENT B0 ;  /* 0x0000000000007941 */ /* 0x000fea0003800200 */
.L_x_2:
[----:B------:R-:W2:Y:S01]  /*1ac0*/  S2R R29, SR_CgaCtaId ;  /* 0x00000000001d7919 */ /* 0x000ea20000008800 */
[----:B------:R-:W3:Y:S01]  /*1ad0*/  LDC.64 R16, c[0x0][0x358] ;  /* 0x0000d600ff107b82 */ /* 0x000ee20000000a00 */
[----:B------:R-:W-:Y:S01]  /*1ae0*/  MOV R0, 0x400 ;  /* 0x0000040000007802 */ /* 0x000fe20000000f00 */
[----:B-1----:R-:W1:Y:S01]  /*1af0*/  S2R R24, SR_TID.Y ;  /* 0x0000000000187919 */ /* 0x002e620000002200 */
[----:B------:R-:W4:Y:S01]  /*1b00*/  S2R R25, SR_TID.X ;  /* 0x0000000000197919 */ /* 0x000f220000002100 */
[C---:B---3--:R-:W-:Y:S02]  /*1b10*/  R2UR UR4, R16.reuse ;  /* 0x00000000100472ca */ /* 0x048fe400000e0000 */
[C---:B------:R-:W-:Y:S02]  /*1b20*/  R2UR UR5, R17.reuse ;  /* 0x00000000110572ca */ /* 0x040fe400000e0000 */
[----:B------:R-:W-:Y:S02]  /*1b30*/  R2UR UR6, R16 ;  /* 0x00000000100672ca */ /* 0x000fe400000e0000 */
[----:B------:R-:W-:-:S02]  /*1b40*/  R2UR UR7, R17 ;  /* 0x00000000110772ca */ /* 0x000fc400000e0000 */
[----:B--2---:R-:W-:Y:S02]  /*1b50*/  LEA R29, R29, R0, 0x18 ;  /* 0x000000001d1d7211 */ /* 0x004fe400078ec0ff */
[----:B------:R-:W-:Y:S02]  /*1b60*/  R2UR UR8, R16 ;  /* 0x00000000100872ca */ /* 0x000fe400000e0000 */
[C---:B------:R-:W-:Y:S01]  /*1b70*/  R2UR UR9, R17.reuse ;  /* 0x00000000110972ca */ /* 0x040fe200000e0000 */
[----:B-1----:R-:W-:Y:S01]  /*1b80*/  IMAD R29, R24, 0x58, R29 ;  /* 0x00000058181d7824 */ /* 0x002fe200078e021d */
[----:B------:R-:W-:Y:S01]  /*1b90*/  R2UR UR10, R16 ;  /* 0x00000000100a72ca */ /* 0x000fe200000e0000 */
[----:B------:R-:W-:Y:S01]  /*1ba0*/  ST.E.64 desc[UR4][R6.64+0x18], RZ ;  /* 0x000018ff06007985 */ /* 0x000fe2000c101b04 */
[----:B------:R-:W-:Y:S01]  /*1bb0*/  R2UR UR11, R17 ;  /* 0x00000000110b72ca */ /* 0x000fe200000e0000 */
[----:B----4-:R-:W-:Y:S01]  /*1bc0*/  IMAD R23, R25, 0x8, R29 ;  /* 0x0000000819177824 */ /* 0x010fe200078e021d */
[----:B------:R-:W-:Y:S01]  /*1bd0*/  MOV R28, 0x8 ;  /* 0x00000008001c7802 */ /* 0x000fe20000000f00 */
[----:B------:R-:W-:Y:S01]  /*1be0*/  ST.E desc[UR6][R6.64+0x20], RZ ;  /* 0x000020ff06007985 */ /* 0x000fe2000c101906 */
[----:B------:R-:W1:Y:S05]  /*1bf0*/  LDCU.64 UR4, c[0x4][0x58] ;  /* 0x01000b00ff0477ac */ /* 0x000e6a0008000a00 */
[----:B------:R2:W-:Y:S04]  /*1c00*/  ST.E.64 desc[UR8][R6.64+0x28], RZ ;  /* 0x000028ff06007985 */ /* 0x0005e8000c101b08 */
[----:B------:R3:W-:Y:S04]  /*1c10*/  STS.64 [R23], R18 ;  /* 0x0000001217007388 */ /* 0x0007e80000000a00 */
[----:B------:R-:W4:Y:S01]  /*1c20*/  LD.E.64 R26, desc[UR10][R18.64] ;  /* 0x0000000a121a7980 */ /* 0x000f22000c101b00 */
[----:B0-----:R3:W0:Y:S01]  /*1c30*/  LDC.64 R8, c[0x4][R28] ;  /* 0x010000001c087b82 */ /* 0x0016220000000a00 */
[----:B--2---:R-:W-:-:S02]  /*1c40*/  IMAD.MOV.U32 R6, RZ, RZ, R2 ;  /* 0x000000ffff067224 */ /* 0x004fc400078e0002 */
[----:B------:R-:W-:Y:S02]  /*1c50*/  IMAD.MOV.U32 R7, RZ, RZ, R22 ;  /* 0x000000ffff077224 */ /* 0x000fe400078e0016 */
[----:B-1----:R-:W-:Y:S02]  /*1c60*/  IMAD.U32 R4, RZ, RZ, UR4 ;  /* 0x00000004ff047e24 */ /* 0x002fe4000f8e00ff */
[----:B------:R-:W-:Y:S01]  /*1c70*/  IMAD.U32 R5, RZ, RZ, UR5 ;  /* 0x00000005ff057e24 */ /* 0x000fe2000f8e00ff */
[----:B0---4-:R3:W-:Y:S06]  /*1c80*/  STL.128 [R1], R24 ;  /* 0x0000001801007387 */ /* 0x0117ec0000100c00 */
[----:B------:R-:W-:-:S07]  /*1c90*/  LEPC R20, `(.L_x_12) ;  /* 0x000000001014794e */ /* 0x000fce0000000000 */
[----:B---3--:R-:W-:Y:S05]  /*1ca0*/  CALL.ABS.NOINC R8 ;  /* 0x0000000008007343 */ /* 0x008fea0003c00000 */
.L_x_12:
[----:B------:R-:W-:Y:S01]  /*1cb0*/  ISETP.GT.U32.AND P0, PT, R24, 0x9, PT ;  /* 0x000000091800780c */ /* 0x000fe20003f04070 */
[----:B------:R-:W-:Y:S05]  /*1cc0*/  WARPSYNC.ALL ;  /* 0x0000000000007948 */ /* 0x000fea0003800000 */
[----:B------:R-:W-:Y:S07]  /*1cd0*/  BAR.SYNC.DEFER_BLOCKING 0x0 ;  /* 0x0000000000007b1d */ /* 0x000fee0000010000 */
[----:B------:R-:W-:Y:S05]  /*1ce0*/  @P0 BRA `(.L_x_13) ;  /* 0x0000000000500947 */ /* 0x000fea0003800000 */
[----:B------:R-:W-:Y:S01]  /*1cf0*/  LDS.64 R4, [R23+0x58] ;  /* 0x0000580017047984 */ /* 0x000fe20000000a00 */
[----:B------:R-:W-:Y:S02]  /*1d00*/  R2UR UR4, R16 ;  /* 0x00000000100472ca */ /* 0x000fe400000e0000 */
[----:B------:R-:W-:Y:S01]  /*1d10*/  R2UR UR5, R17 ;  /* 0x00000000110572ca */ /* 0x000fe200000e0000 */
[----:B------:R-:W0:-:S12]  /*1d20*/  LDS.64 R6, [R23] ;  /* 0x0000000017067984 */ /* 0x000e180000000a00 */
[----:B0-----:R-:W-:Y:S04]  /*1d30*/  ST.E.64 desc[UR4][R6.64+0x8], R4 ;  /* 0x0000080406007985 */ /* 0x001fe8000c101b04 */
[----:B------:R-:W0:Y:S04]  /*1d40*/  LDS.64 R12, [R23] ;  /* 0x00000000170c7984 */ /* 0x000e280000000a00 */
[----:B0-----:R-:W2:Y:S01]  /*1d50*/  LD.E.64 R10, desc[UR4][R12.64+0x8] ;  /* 0x000008040c0a7980 */ /* 0x001ea2000c101b00 */
[----:B------:R-:W-:Y:S02]  /*1d60*/  R2UR UR6, R16 ;  /* 0x00000000100672ca */ /* 0x000fe400000e0000 */
[----:B------:R-:W-:Y:S01]  /*1d70*/  R2UR UR7, R17 ;  /* 0x00000000110772ca */ /* 0x000fe200000e0000 */
[----:B------:R-:W3:Y:S01]  /*1d80*/  LD.E.64 R8, desc[UR4][R12.64] ;  /* 0x000000040c087980 */ /* 0x000ee2000c101b00 */
[----:B------:R0:W1:Y:S01]  /*1d90*/  LDC.64 R14, c[0x4][R28] ;  /* 0x010000001c0e7b82 */ /* 0x0000620000000a00 */
[----:B------:R-:W4:Y:S10]  /*1da0*/  LDCU.64 UR4, c[0x4][0x60] ;  /* 0x01000c00ff0477ac */ /* 0x000f340008000a00 */
[----:B--2---:R-:W3:Y:S01]  /*1db0*/  LD.E.64 R10, desc[UR6][R10.64] ;  /* 0x000000060a0a7980 */ /* 0x004ee2000c101b00 */
[----:B----4-:R-:W-:-:S02]  /*1dc0*/  IMAD.U32 R4, RZ, RZ, UR4 ;  /* 0x00000004ff047e24 */ /* 0x010fc4000f8e00ff */
[----:B------:R-:W-:Y:S02]  /*1dd0*/  IMAD.U32 R5, RZ, RZ, UR5 ;  /* 0x00000005ff057e24 */ /* 0x000fe4000f8e00ff */
[----:B------:R-:W-:Y:S02]  /*1de0*/  IMAD.MOV.U32 R6, RZ, RZ, R2 ;  /* 0x000000ffff067224 */ /* 0x000fe400078e0002 */
[----:B------:R-:W-:Y:S01]  /*1df0*/  IMAD.MOV.U32 R7, RZ, RZ, R22 ;  /* 0x000000ffff077224 */ /* 0x000fe200078e0016 */
[----:B-1-3--:R0:W-:Y:S06]  /*1e00*/  STL.128 [R1], R8 ;  /* 0x0000000801007387 */ /* 0x00a1ec0000100c00 */
[----:B------:R-:W-:-:S07]  /*1e10*/  LEPC R20, `(.L_x_13) ;  /* 0x000000001014794e */ /* 0x000fce0000000000 */
[----:B0-----:R-:W-:Y:S05]  /*1e20*/  CALL.ABS.NOINC R14 ;  /* 0x000000000e007343 */ /* 0x001fea0003c00000 */
.L_x_13:
[----:B------:R-:W-:Y:S01]  /*1e30*/  ISETP.NE.AND P0, PT, R25, R24, PT ;  /* 0x000000181900720c */ /* 0x000fe20003f05270 */
[----:B------:R-:W-:Y:S05]  /*1e40*/  WARPSYNC.ALL ;  /* 0x0000000000007948 */ /* 0x000fea0003800000 */
[----:B------:R-:W-:Y:S06]  /*1e50*/  BAR.SYNC.DEFER_BLOCKING 0x0 ;  /* 0x0000000000007b1d */ /* 0x000fec0000010000 */
[----:B------:R-:W-:Y:S04]  /*1e60*/  BSSY.RECONVERGENT B6, `(.L_x_14) ;  /* 0x0000030000067945 */ /* 0x000fe80003800200 */
[----:B------:R-:W-:Y:S05]  /*1e70*/  @P0 BRA `(.L_x_15) ;  /* 0x0000000000b80947 */ /* 0x000fea0003800000 */
[----:B------:R-:W-:Y:S01]  /*1e80*/  IMAD R29, R24, 0x8, R29 ;  /* 0x00000008181d7824 */ /* 0x000fe200078e021d */
[C---:B------:R-:W-:Y:S02]  /*1e90*/  R2UR UR4, R16.reuse ;  /* 0x00000000100472ca */ /* 0x040fe400000e0000 */
[----:B------:R-:W-:Y:S02]  /*1ea0*/  R2UR UR5, R17 ;  /* 0x00000000110572ca */ /* 0x000fe400000e0000 */
[----:B------:R-:W0:Y:S11]  /*1eb0*/  LDS.64 R8, [R29] ;  /* 0x000000001d087984 */ /* 0x000e360000000a00 */
[----:B0-----:R-:W2:Y:S01]  /*1ec0*/  LD.E.64 R8, desc[UR4][R8.64+0x10] ;  /* 0x0000100408087980 */ /* 0x001ea2000c101b00 */
[----:B------:R-:W-:-:S02]  /*1ed0*/  R2UR UR6, R16 ;  /* 0x00000000100672ca */ /* 0x000fc400000e0000 */
[----:B------:R-:W-:Y:S01]  /*1ee0*/  R2UR UR7, R17 ;  /* 0x00000000110772ca */ /* 0x000fe200000e0000 */
[----:B--2---:R-:W2:-:S12]  /*1ef0*/  LD.E.64 R10, desc[UR4][R8.64] ;  /* 0x00000004080a7980 */ /* 0x004e98000c101b00 */
[----:B------:R-:W3:Y:S04]  /*1f00*/  LD.E.64 R6, desc[UR6][R8.64+0x10] ;  /* 0x0000100608067980 */ /* 0x000ee8000c101b00 */
[----:B------:R-:W4:Y:S01]  /*1f10*/  LD.E.64 R4, desc[UR4][R8.64+0x8] ;  /* 0x0000080408047980 */ /* 0x000f22000c101b00 */
[----:B------:R-:W-:Y:S01]  /*1f20*/  IMAD.MOV.U32 R12, RZ, RZ, 0x2f800000 ;  /* 0x2f800000ff0c7424 */ /* 0x000fe200078e00ff */
[----:B------:R-:W-:Y:S01]  /*1f30*/  R2UR UR8, R16 ;  /* 0x00000000100872ca */ /* 0x000fe200000e0000 */
[----:B------:R-:W-:Y:S01]  /*1f40*/  IMAD.MOV.U32 R15, RZ, RZ, R24 ;  /* 0x000000ffff0f7224 */ /* 0x000fe200078e0018 */
[----:B------:R-:W-:Y:S02]  /*1f50*/  R2UR UR9, R17 ;  /* 0x00000000110972ca */ /* 0x000fe400000e0000 */
[----:B--2---:R-:W-:Y:S01]  /*1f60*/  SHF.R.U32.HI R0, RZ, 0x2, R11 ;  /* 0x00000002ff007819 */ /* 0x004fe2000001160b */
[----:B------:R-:W-:-:S03]  /*1f70*/  VIADD R10, R10, 0x587c5 ;  /* 0x000587c50a0a7836 */ /* 0x000fc60000000000 */
[----:B------:R-:W-:Y:S01]  /*1f80*/  LOP3.LUT R0, R0, R11, RZ, 0x3c, !PT ;  /* 0x0000000b00007212 */ /* 0x000fe200078e3cff */
[----:B---3--:R-:W-:Y:S02]  /*1f90*/  IMAD.SHL.U32 R3, R7, 0x10, RZ ;  /* 0x0000001007037824 */ /* 0x008fe400078e00ff */
[----:B------:R-:W-:Y:S02]  /*1fa0*/  IMAD.MOV.U32 R19, RZ, RZ, R6 ;  /* 0x000000ffff137224 */ /* 0x000fe400078e0006 */
[C---:B------:R-:W-:Y:S02]  /*1fb0*/  IMAD.SHL.U32 R11, R0.reuse, 0x2, RZ ;  /* 0x00000002000b7824 */ /* 0x040fe400078e00ff */
[----:B----4-:R-:W-:Y:S02]  /*1fc0*/  IMAD.MOV.U32 R18, RZ, RZ, R5 ;  /* 0x000000ffff127224 */ /* 0x010fe400078e0005 */
[----:B------:R-:W-:Y:S01]  /*1fd0*/  IMAD.MOV.U32 R6, RZ, RZ, R2 ;  /* 0x000000ffff067224 */ /* 0x000fe200078e0002 */
[----:B------:R-:W-:-:S02]  /*1fe0*/  LOP3.LUT R0, R0, R11, R3, 0x96, !PT ;  /* 0x0000000b00007212 */ /* 0x000fc400078e9603 */
[----:B------:R-:W-:Y:S01]  /*1ff0*/  IADD3 R11, PT, PT, -R24, 0xb, RZ ;  /* 0x0000000b180b7810 */ /* 0x000fe20007ffe1ff */
[----:B------:R0:W-:Y:S01]  /*2000*/  ST.E.64 desc[UR6][R8.64+0x8], R18 ;  /* 0x0000081208007985 */ /* 0x0001e2000c101b06 */
[----:B------:R-:W-:Y:S02]  /*2010*/  LOP3.LUT R13, R0, R7, RZ, 0x3c, !PT ;  /* 0x00000007000d7212 */ /* 0x000fe400078e3cff */
[----:B------:R-:W-:-:S03]  /*2020*/  I2FP.F32.S32 R11, R11 ;  /* 0x0000000b000b7245 */ /* 0x000fc60000201400 */
[----:B------:R-:W-:-:S05]  /*2030*/  IMAD.IADD R0, R13, 0x1, R10 ;  /* 0x000000010d007824 */ /* 0x000fca00078e020a */
[----:B------:R-:W-:Y:S02]  /*2040*/  I2FP.F32.U32 R3, R0 ;  /* 0x0000000000037245 */ /* 0x000fe40000201000 */
[----:B------:R-:W-:-:S03]  /*2050*/  I2FP.F32.U32 R0, R24 ;  /* 0x0000001800007245 */ /* 0x000fc60000201000 */
[----:B------:R-:W-:Y:S01]  /*2060*/  FFMA R3, R3, R12, 1.1641532182693481445e-10 ;  /* 0x2f00000003037423 */ /* 0x000fe2000000000c */
[----:B------:R-:W-:Y:S02]  /*2070*/  IMAD.MOV.U32 R12, RZ, RZ, R7 ;  /* 0x000000ffff0c7224 */ /* 0x000fe400078e0007 */
[----:B------:R-:W-:Y:S02]  /*2080*/  IMAD.MOV.U32 R7, RZ, RZ, R22 ;  /* 0x000000ffff077224 */ /* 0x000fe400078e0016 */
[----:B------:R-:W-:Y:S01]  /*2090*/  FFMA R3, R3, R11, R0 ;  /* 0x0000000b03037223 */ /* 0x000fe20000000000 */
[----:B------:R-:W-:Y:S01]  /*20a0*/  IMAD.MOV.U32 R11, RZ, RZ, R4 ;  /* 0x000000ffff0b7224 */ /* 0x000fe200078e0004 */
[----:B------:R-:W-:Y:S01]  /*20b0*/  MOV R0, 0x8 ;  /* 0x0000000800007802 */ /* 0x000fe20000000f00 */
[----:B------:R0:W-:Y:S01]  /*20c0*/  ST.E.64 desc[UR4][R8.64+0x10], R12 ;  /* 0x0000100c08007985 */ /* 0x0001e2000c101b04 */
[----:B------:R-:W1:Y:S01]  /*20d0*/  F2I.TRUNC.NTZ R14, R3 ;  /* 0x00000003000e7305 */ /* 0x000e62000020f100 */
[----:B------:R-:W2:Y:S01]  /*20e0*/  LDCU.64 UR4, c[0x4][0x68] ;  /* 0x01000d00ff0477ac */ /* 0x000ea20008000a00 */
[----:B------:R0:W3:Y:S01]  /*20f0*/  LDC.64 R16, c[0x4][R0] ;  /* 0x0100000000107b82 */ /* 0x0000e20000000a00 */
[----:B------:R0:W-:Y:S04]  /*2100*/  ST.E.64 desc[UR8][R8.64], R10 ;  /* 0x0000000a08007985 */ /* 0x0001e8000c101b08 */
[----:B-1----:R0:W-:Y:S01]  /*2110*/  STL.64 [R1], R14 ;  /* 0x0000000e01007387 */ /* 0x0021e20000100a00 */
[----:B--2---:R-:W-:-:S02]  /*2120*/  IMAD.U32 R4, RZ, RZ, UR4 ;  /* 0x00000004ff047e24 */ /* 0x004fc4000f8e00ff */
[----:B------:R-:W-:-:S07]  /*2130*/  IMAD.U32 R5, RZ, RZ, UR5 ;  /* 0x00000005ff057e24 */ /* 0x000fce000f8e00ff */
[----:B------:R-:W-:-:S07]  /*2140*/  LEPC R20, `(.L_x_15) ;  /* 0x000000001014794e */ /* 0x000fce0000000000 */
[----:B0--3--:R-:W-:Y:S05]  /*2150*/  CALL.ABS.NOINC R16 ;  /* 0x0000000010007343 */ /* 0x009fea0003c00000 */
.L_x_15:
[----:B------:R-:W-:Y:S05]  /*2160*/  BSYNC.RECONVERGENT B6 ;  /* 0x0000000000067941 */ /* 0x000fea0003800200 */
.L_x_14:
[----:B------:R0:W1:Y:S01]  /*2170*/  LDS.64 R4, [R23] ;  /* 0x0000000017047984 */ /* 0x0000620000000a00 */
[----:B------:R-:W-:-:S04]  /*2180*/  MOV R0, 0x10 ;  /* 0x0000001000007802 */ /* 0x000fc80000000f00 */
[----:B------:R0:W2:Y:S03]  /*2190*/  LDC.64 R2, c[0x4][R0] ;  /* 0x0100000000027b82 */ /* 0x0000a60000000a00 */
[----:B------:R-:W-:-:S07]  /*21a0*/  LEPC R20, `(.L_x_16) ;  /* 0x000000001014794e */ /* 0x000fce0000000000 */
[----:B012---:R-:W-:Y:S05]  /*21b0*/  CALL.ABS.NOINC R2 ;  /* 0x0000000002007343 */ /* 0x007fea0003c00000 */
.L_x_16:
[----:B------:R-:W-:Y:S05]  /*21c0*/  EXIT ;  /* 0x000000000000794d */ /* 0x000fea0003800000 */
.L_x_17:
[----:B------:R-:W-:-:S00]  /*21d0*/  BRA `(.L_x_17) ;  /* 0xfffffffc00fc7947 */ /* 0x000fc0000383ffff */
[----:B------:R-:W-:-:S00]  /*21e0*/  NOP ;  /* 0x0000000000007918 */ /* 0x000fc00000000000 */
        /* <DEDUP_REMOVED lines=9> */
.L_x_18:


//--------------------- .nv.global.init           --------------------------
	.section	.nv.global.init,"aw",@progbits
	.align	4
.nv.global.init:
	.type		mrg32k3aM1SubSeq,@object
	.size		mrg32k3aM1SubSeq,(mrg32k3aM2SubSeq - mrg32k3aM1SubSeq)
mrg32k3aM1SubSeq:
        /*0000*/ 	.byte	0x0b, 0xcc, 0xee, 0x04, 0x73, 0x29, 0x8b, 0x6f, 0xf6, 0x53, 0x03, 0xf6, 0x23, 0xf6, 0xea, 0xda
        /* <DEDUP_REMOVED lines=125> */
	.type		mrg32k3aM2SubSeq,@object
	.size		mrg32k3aM2SubSeq,(mrg32k3aM1 - mrg32k3aM2SubSeq)
mrg32k3aM2SubSeq:
        /* <DEDUP_REMOVED lines=126> */
	.type		mrg32k3aM1,@object
	.size		mrg32k3aM1,(mrg32k3aM1Seq - mrg32k3aM1)
mrg32k3aM1:
        /* <DEDUP_REMOVED lines=144> */
	.type		mrg32k3aM1Seq,@object
	.size		mrg32k3aM1Seq,(mrg32k3aM2 - mrg32k3aM1Seq)
mrg32k3aM1Seq:
        /* <DEDUP_REMOVED lines=144> */
	.type		mrg32k3aM2,@object
	.size		mrg32k3aM2,(mrg32k3aM2Seq - mrg32k3aM2)
mrg32k3aM2:
        /* <DEDUP_REMOVED lines=144> */
	.type		mrg32k3aM2Seq,@object
	.size		mrg32k3aM2Seq,(precalc_xorwow_matrix - mrg32k3aM2Seq)
mrg32k3aM2Seq:
        /* <DEDUP_REMOVED lines=144> */
	.type		precalc_xorwow_matrix,@object
	.size		precalc_xorwow_matrix,(precalc_xorwow_offset_matrix - precalc_xorwow_matrix)
precalc_xorwow_matrix:
        /* <DEDUP_REMOVED lines=6400> */
	.type		precalc_xorwow_offset_matrix,@object
	.size		precalc_xorwow_offset_matrix,($str$3 - precalc_xorwow_offset_matrix)
precalc_xorwow_offset_matrix:
        /* <DEDUP_REMOVED lines=6400> */
	.type		$str$3,@object
	.size		$str$3,($str$1 - $str$3)
$str$3:
        /*353c0*/ 	.byte	0x52, 0x61, 0x6e, 0x64, 0x6f, 0x6d, 0x20, 0x6e, 0x75, 0x6d, 0x62, 0x65, 0x72, 0x3a, 0x20, 0x25
        /*353d0*/ 	.byte	0x64, 0x20, 0x69, 0x6e, 0x20, 0x74, 0x68, 0x72, 0x65, 0x61, 0x64, 0x20, 0x74, 0x78, 0x2c, 0x20
        /*353e0*/ 	.byte	0x74, 0x79, 0x3a, 0x20, 0x25, 0x64, 0x0a, 0x00
	.type		$str$1,@object
	.size		$str$1,($str$2 - $str$1)
$str$1:
        /*353e8*/ 	.byte	0x43, 0x72, 0x65, 0x61, 0x74, 0x65, 0x20, 0x6e, 0x6f, 0x64, 0x65, 0x20, 0x62, 0x79, 0x20, 0x74
        /*353f8*/ 	.byte	0x68, 0x72, 0x65, 0x61, 0x64, 0x49, 0x64, 0x78, 0x20, 0x74, 0x79, 0x3a, 0x20, 0x25, 0x64, 0x2c
        /*35408*/ 	.byte	0x20, 0x74, 0x78, 0x3a, 0x20, 0x25, 0x64, 0x2c, 0x20, 0x6e, 0x6f, 0x64, 0x65, 0x27, 0x73, 0x20
        /*35418*/ 	.byte	0x79, 0x3a, 0x20, 0x25, 0x64, 0x2c, 0x20, 0x78, 0x3a, 0x20, 0x25, 0x64, 0x0a, 0x00
	.type		$str$2,@object
	.size		$str$2,(.L_10 - $str$2)
$str$2:
        /*35426*/ 	.byte	0x72, 0x65, 0x64, 0x69, 0x72, 0x65, 0x63, 0x74, 0x20, 0x6e, 0x65, 0x78, 0x74, 0x20, 0x70, 0x6f
        /*35436*/ 	.byte	0x69, 0x6e, 0x74, 0x65, 0x72, 0x20, 0x6f, 0x66, 0x20, 0x6e, 0x6f, 0x64, 0x65, 0x20, 0x28, 0x79
        /*35446*/ 	.byte	0x3a, 0x20, 0x25, 0x64, 0x2c, 0x20, 0x78, 0x3a, 0x20, 0x25, 0x64, 0x29, 0x20, 0x74, 0x6f, 0x20
        /*35456*/ 	.byte	0x6e, 0x6f, 0x64, 0x65, 0x20, 0x28, 0x79, 0x3a, 0x20, 0x25, 0x64, 0x2c, 0x20, 0x78, 0x3a, 0x20
        /*35466*/ 	.byte	0x25, 0x64, 0x29, 0x0a, 0x00
.L_10:


//--------------------- .nv.shared._Z55parallel_iterative_improvement_algorithm_in_parallelismy --------------------------
	.section	.nv.shared._Z55parallel_iterative_improvement_algorithm_in_parallelismy,"aw",@nobits
	.sectionflags	@""
	.align	8
.nv.shared._Z55parallel_iterative_improvement_algorithm_in_parallelismy:
	.zero		1992


//--------------------- .nv.shared.reserved.0     --------------------------
	.section	.nv.shared.reserved.0,"aw",@nobits
	.weak		__nv_reservedSMEM_offset_0_alias
	.size		__nv_reservedSMEM_offset_0_alias, 0, 64
	.other		__nv_reservedSMEM_offset_0_alias,@"STO_CUDA_RESERVED_SHARED STV_DEFAULT"
__nv_reservedSMEM_offset_0_alias:
	.zero		0
	.zero		64


//--------------------- .nv.constant0._Z55parallel_iterative_improvement_algorithm_in_parallelismy --------------------------
	.section	.nv.constant0._Z55parallel_iterative_improvement_algorithm_in_parallelismy,"a",@progbits
	.sectionflags	@""
	.align	4
.nv.constant0._Z55parallel_iterative_improvement_algorithm_in_parallelismy:
	.zero		904


//--------------------- SYMBOLS --------------------------

	.type		.nv.reservedSmem.offset0,@object
	.size		.nv.reservedSmem.offset0,0x4
	.type		.nv.reservedSmem.cap,@object
	.size		.nv.reservedSmem.cap,0x4
	.type		malloc,@function
	.type		vprintf,@function
	.type		free,@function
